//
// Generated by NVIDIA NVVM Compiler
//
// Compiler Build ID: CL-36424714
// Cuda compilation tools, release 13.0, V13.0.88
// Based on NVVM 20.0.0
//

.version 9.0
.target sm_100
.address_size 64

	// .globl	_Z33decode_double_quant_absmax_kernelPKhPK6__halfS3_fPfii
.const .align 4 .b8 c_nf4[64] = {0, 0, 128, 191, 177, 57, 50, 191, 48, 107, 6, 191, 160, 50, 202, 190, 77, 162, 145, 190, 63, 53, 61, 190, 113, 120, 186, 189, 0, 0, 0, 0, 255, 250, 162, 61, 227, 202, 36, 62, 221, 4, 124, 62, 58, 3, 173, 62, 184, 164, 225, 62, 171, 7, 16, 63, 179, 19, 57, 63, 0, 0, 128, 63};

.visible .entry _Z33decode_double_quant_absmax_kernelPKhPK6__halfS3_fPfii(
	.param .u64 .ptr .align 1 _Z33decode_double_quant_absmax_kernelPKhPK6__halfS3_fPfii_param_0,
	.param .u64 .ptr .align 1 _Z33decode_double_quant_absmax_kernelPKhPK6__halfS3_fPfii_param_1,
	.param .u64 .ptr .align 1 _Z33decode_double_quant_absmax_kernelPKhPK6__halfS3_fPfii_param_2,
	.param .f32 _Z33decode_double_quant_absmax_kernelPKhPK6__halfS3_fPfii_param_3,
	.param .u64 .ptr .align 1 _Z33decode_double_quant_absmax_kernelPKhPK6__halfS3_fPfii_param_4,
	.param .u32 _Z33decode_double_quant_absmax_kernelPKhPK6__halfS3_fPfii_param_5,
	.param .u32 _Z33decode_double_quant_absmax_kernelPKhPK6__halfS3_fPfii_param_6
)
{
	.reg .pred 	%p<2>;
	.reg .b16 	%rs<4>;
	.reg .b32 	%r<9>;
	.reg .b32 	%f<5>;
	.reg .b64 	%rd<17>;

	ld.param.u64 	%rd1, [_Z33decode_double_quant_absmax_kernelPKhPK6__halfS3_fPfii_param_0];
	ld.param.u64 	%rd2, [_Z33decode_double_quant_absmax_kernelPKhPK6__halfS3_fPfii_param_1];
	ld.param.u64 	%rd3, [_Z33decode_double_quant_absmax_kernelPKhPK6__halfS3_fPfii_param_2];
	ld.param.f32 	%f1, [_Z33decode_double_quant_absmax_kernelPKhPK6__halfS3_fPfii_param_3];
	ld.param.u64 	%rd4, [_Z33decode_double_quant_absmax_kernelPKhPK6__halfS3_fPfii_param_4];
	ld.param.u32 	%r3, [_Z33decode_double_quant_absmax_kernelPKhPK6__halfS3_fPfii_param_5];
	ld.param.u32 	%r2, [_Z33decode_double_quant_absmax_kernelPKhPK6__halfS3_fPfii_param_6];
	mov.u32 	%r4, %ctaid.x;
	mov.u32 	%r5, %ntid.x;
	mov.u32 	%r6, %tid.x;
	mad.lo.s32 	%r1, %r4, %r5, %r6;
	setp.ge.s32 	%p1, %r1, %r3;
	@%p1 bra 	$L__BB0_2;
	cvta.to.global.u64 	%rd5, %rd1;
	cvta.to.global.u64 	%rd6, %rd3;
	cvta.to.global.u64 	%rd7, %rd2;
	cvta.to.global.u64 	%rd8, %rd4;
	div.s32 	%r7, %r1, %r2;
	cvt.s64.s32 	%rd9, %r1;
	add.s64 	%rd10, %rd5, %rd9;
	ld.global.nc.u8 	%rs3, [%rd10];
	cvt.u32.u8 	%r8, %rs3;
	mul.wide.u32 	%rd11, %r8, 2;
	add.s64 	%rd12, %rd6, %rd11;
	ld.global.nc.u16 	%rs1, [%rd12];
	// begin inline asm
	{  cvt.f32.f16 %f2, %rs1;}

	// end inline asm
	mul.wide.s32 	%rd13, %r7, 2;
	add.s64 	%rd14, %rd7, %rd13;
	ld.global.nc.u16 	%rs2, [%rd14];
	// begin inline asm
	{  cvt.f32.f16 %f3, %rs2;}

	// end inline asm
	fma.rn.f32 	%f4, %f2, %f3, %f1;
	mul.wide.s32 	%rd15, %r1, 4;
	add.s64 	%rd16, %rd8, %rd15;
	st.global.f32 	[%rd16], %f4;
$L__BB0_2:
	ret;

}
	// .globl	_Z17float2half_kernelPfP6__halfl
.visible .entry _Z17float2half_kernelPfP6__halfl(
	.param .u64 .ptr .align 1 _Z17float2half_kernelPfP6__halfl_param_0,
	.param .u64 .ptr .align 1 _Z17float2half_kernelPfP6__halfl_param_1,
	.param .u64 _Z17float2half_kernelPfP6__halfl_param_2
)
{
	.reg .pred 	%p<2>;
	.reg .b16 	%rs<2>;
	.reg .b32 	%r<5>;
	.reg .b32 	%f<2>;
	.reg .b64 	%rd<11>;

	ld.param.u64 	%rd2, [_Z17float2half_kernelPfP6__halfl_param_0];
	ld.param.u64 	%rd3, [_Z17float2half_kernelPfP6__halfl_param_1];
	ld.param.u64 	%rd4, [_Z17float2half_kernelPfP6__halfl_param_2];
	mov.u32 	%r1, %ctaid.x;
	mov.u32 	%r2, %ntid.x;
	mov.u32 	%r3, %tid.x;
	mad.lo.s32 	%r4, %r1, %r2, %r3;
	cvt.u64.u32 	%rd1, %r4;
	setp.le.s64 	%p1, %rd4, %rd1;
	@%p1 bra 	$L__BB1_2;
	cvta.to.global.u64 	%rd5, %rd2;
	cvta.to.global.u64 	%rd6, %rd3;
	shl.b64 	%rd7, %rd1, 2;
	add.s64 	%rd8, %rd5, %rd7;
	ld.global.f32 	%f1, [%rd8];
	// begin inline asm
	{  cvt.rn.f16.f32 %rs1, %f1;}

	// end inline asm
	shl.b64 	%rd9, %rd1, 1;
	add.s64 	%rd10, %rd6, %rd9;
	st.global.u16 	[%rd10], %rs1;
$L__BB1_2:
	ret;

}
	// .globl	_Z21nf4_dequantize_kernelPKhS0_PK6__halfS3_fPS1_lii
.visible .entry _Z21nf4_dequantize_kernelPKhS0_PK6__halfS3_fPS1_lii(
	.param .u64 .ptr .align 1 _Z21nf4_dequantize_kernelPKhS0_PK6__halfS3_fPS1_lii_param_0,
	.param .u64 .ptr .align 1 _Z21nf4_dequantize_kernelPKhS0_PK6__halfS3_fPS1_lii_param_1,
	.param .u64 .ptr .align 1 _Z21nf4_dequantize_kernelPKhS0_PK6__halfS3_fPS1_lii_param_2,
	.param .u64 .ptr .align 1 _Z21nf4_dequantize_kernelPKhS0_PK6__halfS3_fPS1_lii_param_3,
	.param .f32 _Z21nf4_dequantize_kernelPKhS0_PK6__halfS3_fPS1_lii_param_4,
	.param .u64 .ptr .align 1 _Z21nf4_dequantize_kernelPKhS0_PK6__halfS3_fPS1_lii_param_5,
	.param .u64 _Z21nf4_dequantize_kernelPKhS0_PK6__halfS3_fPS1_lii_param_6,
	.param .u32 _Z21nf4_dequantize_kernelPKhS0_PK6__halfS3_fPS1_lii_param_7,
	.param .u32 _Z21nf4_dequantize_kernelPKhS0_PK6__halfS3_fPS1_lii_param_8
)
{
	.reg .pred 	%p<6>;
	.reg .b16 	%rs<15>;
	.reg .b32 	%r<23>;
	.reg .b32 	%f<14>;
	.reg .b64 	%rd<58>;

	ld.param.u64 	%rd15, [_Z21nf4_dequantize_kernelPKhS0_PK6__halfS3_fPS1_lii_param_0];
	ld.param.u64 	%rd17, [_Z21nf4_dequantize_kernelPKhS0_PK6__halfS3_fPS1_lii_param_1];
	ld.param.u64 	%rd18, [_Z21nf4_dequantize_kernelPKhS0_PK6__halfS3_fPS1_lii_param_2];
	ld.param.u64 	%rd19, [_Z21nf4_dequantize_kernelPKhS0_PK6__halfS3_fPS1_lii_param_3];
	ld.param.f32 	%f4, [_Z21nf4_dequantize_kernelPKhS0_PK6__halfS3_fPS1_lii_param_4];
	ld.param.u64 	%rd20, [_Z21nf4_dequantize_kernelPKhS0_PK6__halfS3_fPS1_lii_param_5];
	ld.param.u64 	%rd16, [_Z21nf4_dequantize_kernelPKhS0_PK6__halfS3_fPS1_lii_param_6];
	ld.param.u32 	%r3, [_Z21nf4_dequantize_kernelPKhS0_PK6__halfS3_fPS1_lii_param_7];
	ld.param.u32 	%r4, [_Z21nf4_dequantize_kernelPKhS0_PK6__halfS3_fPS1_lii_param_8];
	cvta.to.global.u64 	%rd1, %rd20;
	cvta.to.global.u64 	%rd2, %rd18;
	cvta.to.global.u64 	%rd3, %rd19;
	cvta.to.global.u64 	%rd4, %rd17;
	mov.u32 	%r5, %ctaid.x;
	mov.u32 	%r6, %ntid.x;
	mul.wide.u32 	%rd21, %r5, %r6;
	mov.u32 	%r7, %tid.x;
	cvt.u64.u32 	%rd22, %r7;
	add.s64 	%rd5, %rd21, %rd22;
	add.s64 	%rd23, %rd16, 1;
	shr.u64 	%rd24, %rd23, 63;
	add.s64 	%rd25, %rd23, %rd24;
	shr.s64 	%rd26, %rd25, 1;
	setp.ge.s64 	%p1, %rd5, %rd26;
	@%p1 bra 	$L__BB2_12;
	cvta.to.global.u64 	%rd27, %rd15;
	shl.b64 	%rd6, %rd5, 1;
	add.s64 	%rd28, %rd27, %rd5;
	ld.global.nc.u8 	%rs3, [%rd28];
	cvt.u16.u8 	%rs1, %rs3;
	cvt.s64.s32 	%rd7, %r3;
	or.b64  	%rd29, %rd6, %rd7;
	and.b64  	%rd30, %rd29, -4294967296;
	setp.ne.s64 	%p2, %rd30, 0;
	@%p2 bra 	$L__BB2_3;
	cvt.u32.u64 	%r8, %rd7;
	cvt.u32.u64 	%r9, %rd6;
	div.u32 	%r10, %r9, %r8;
	cvt.u64.u32 	%rd56, %r10;
	bra.uni 	$L__BB2_4;
$L__BB2_3:
	div.s64 	%rd56, %rd6, %rd7;
$L__BB2_4:
	cvt.u32.u64 	%r1, %rd56;
	div.s32 	%r11, %r1, %r4;
	cvt.s64.s32 	%rd31, %rd56;
	add.s64 	%rd32, %rd4, %rd31;
	ld.global.nc.u8 	%rs7, [%rd32];
	cvt.u32.u8 	%r12, %rs7;
	mul.wide.u32 	%rd33, %r12, 2;
	add.s64 	%rd34, %rd3, %rd33;
	ld.global.nc.u16 	%rs4, [%rd34];
	// begin inline asm
	{  cvt.f32.f16 %f5, %rs4;}

	// end inline asm
	mul.wide.s32 	%rd35, %r11, 2;
	add.s64 	%rd36, %rd2, %rd35;
	ld.global.nc.u16 	%rs5, [%rd36];
	// begin inline asm
	{  cvt.f32.f16 %f6, %rs5;}

	// end inline asm
	fma.rn.f32 	%f13, %f5, %f6, %f4;
	and.b16  	%rs8, %rs1, 240;
	shr.u16 	%rs9, %rs8, 4;
	cvt.u32.u16 	%r13, %rs9;
	mul.wide.u32 	%rd37, %r13, 4;
	mov.u64 	%rd38, c_nf4;
	add.s64 	%rd39, %rd38, %rd37;
	ld.const.f32 	%f8, [%rd39];
	mul.f32 	%f7, %f8, %f13;
	// begin inline asm
	{  cvt.rn.f16.f32 %rs6, %f7;}

	// end inline asm
	add.s64 	%rd11, %rd6, 1;
	setp.ge.s64 	%p3, %rd11, %rd16;
	@%p3 bra 	$L__BB2_11;
	or.b64  	%rd42, %rd11, %rd7;
	and.b64  	%rd43, %rd42, -4294967296;
	setp.ne.s64 	%p4, %rd43, 0;
	@%p4 bra 	$L__BB2_7;
	cvt.u32.u64 	%r14, %rd7;
	cvt.u32.u64 	%r15, %rd11;
	div.u32 	%r16, %r15, %r14;
	cvt.u64.u32 	%rd57, %r16;
	bra.uni 	$L__BB2_8;
$L__BB2_7:
	div.s64 	%rd57, %rd11, %rd7;
$L__BB2_8:
	cvt.u32.u64 	%r2, %rd57;
	setp.eq.s32 	%p5, %r2, %r1;
	@%p5 bra 	$L__BB2_10;
	div.s32 	%r17, %r2, %r4;
	cvt.s64.s32 	%rd44, %rd57;
	add.s64 	%rd45, %rd4, %rd44;
	ld.global.nc.u8 	%rs12, [%rd45];
	cvt.u32.u8 	%r18, %rs12;
	mul.wide.u32 	%rd46, %r18, 2;
	add.s64 	%rd47, %rd3, %rd46;
	ld.global.nc.u16 	%rs10, [%rd47];
	// begin inline asm
	{  cvt.f32.f16 %f9, %rs10;}

	// end inline asm
	mul.wide.s32 	%rd48, %r17, 2;
	add.s64 	%rd49, %rd2, %rd48;
	ld.global.nc.u16 	%rs11, [%rd49];
	// begin inline asm
	{  cvt.f32.f16 %f10, %rs11;}

	// end inline asm
	fma.rn.f32 	%f13, %f9, %f10, %f4;
$L__BB2_10:
	shl.b16 	%rs14, %rs1, 2;
	cvt.u64.u16 	%rd50, %rs14;
	and.b64  	%rd51, %rd50, 60;
	add.s64 	%rd53, %rd38, %rd51;
	ld.const.f32 	%f12, [%rd53];
	mul.f32 	%f11, %f13, %f12;
	// begin inline asm
	{  cvt.rn.f16.f32 %rs13, %f11;}

	// end inline asm
	cvt.u32.u16 	%r19, %rs6;
	cvt.u32.u16 	%r20, %rs13;
	shl.b32 	%r21, %r20, 16;
	or.b32  	%r22, %r21, %r19;
	shl.b64 	%rd54, %rd5, 2;
	add.s64 	%rd55, %rd1, %rd54;
	st.global.u32 	[%rd55], %r22;
	bra.uni 	$L__BB2_12;
$L__BB2_11:
	shl.b64 	%rd40, %rd6, 1;
	add.s64 	%rd41, %rd1, %rd40;
	st.global.u16 	[%rd41], %rs6;
$L__BB2_12:
	ret;

}


// ===== COMPILED SASS (sm_100) =====

	.target	sm_100

	.elftype	@"ET_EXEC"


//--------------------- .note.nv.tkinfo           --------------------------
	.section	.note.nv.tkinfo,"",@"SHT_NOTE"
	.sectionflags	@"SHF_NOTE_NV_TKINFO"
	.tkinfo
        /*0018*/ 	.word	0x00000002
        /*0030*/ 	.string	""
        /*0030*/ 	.string	"ptxas"
        /*0030*/ 	.string	"Cuda compilation tools, release 13.0, V13.0.88"
        /*0030*/ 	.string	"Build cuda_13.0.r13.0/compiler.36424714_0"
        /*0030*/ 	.string	"-arch sm_100 -m 64 "



//--------------------- .note.nv.cuinfo           --------------------------
	.section	.note.nv.cuinfo,"",@"SHT_NOTE"
	.sectionflags	@"SHF_NOTE_NV_CUINFO"
        /*0018*/ 	.short	0x0002
        /*001a*/ 	.short	0x0064
        /*001c*/ 	.short	0x0082
	.zero		2


//--------------------- .nv.info                  --------------------------
	.section	.nv.info,"",@"SHT_CUDA_INFO"
	.align	4


	//----- nvinfo : EIATTR_REGCOUNT
	.align		4
        /*0000*/ 	.byte	0x04, 0x2f
        /*0002*/ 	.short	(.L_2 - .L_1)
	.align		4
.L_1:
        /*0004*/ 	.word	index@(_Z33decode_double_quant_absmax_kernelPKhPK6__halfS3_fPfii)
        /*0008*/ 	.word	0x00000010


	//----- nvinfo : EIATTR_FRAME_SIZE
	.align		4
.L_2:
        /*000c*/ 	.byte	0x04, 0x11
        /*000e*/ 	.short	(.L_4 - .L_3)
	.align		4
.L_3:
        /*0010*/ 	.word	index@(_Z33decode_double_quant_absmax_kernelPKhPK6__halfS3_fPfii)
        /*0014*/ 	.word	0x00000000


	//----- nvinfo : EIATTR_REGCOUNT
	.align		4
.L_4:
        /*0018*/ 	.byte	0x04, 0x2f
        /*001a*/ 	.short	(.L_6 - .L_5)
	.align		4
.L_5:
        /*001c*/ 	.word	index@(_Z17float2half_kernelPfP6__halfl)
        /*0020*/ 	.word	0x00000008


	//----- nvinfo : EIATTR_FRAME_SIZE
	.align		4
.L_6:
        /*0024*/ 	.byte	0x04, 0x11
        /*0026*/ 	.short	(.L_8 - .L_7)
	.align		4
.L_7:
        /*0028*/ 	.word	index@(_Z17float2half_kernelPfP6__halfl)
        /*002c*/ 	.word	0x00000000


	//----- nvinfo : EIATTR_REGCOUNT
	.align		4
.L_8:
        /*0030*/ 	.byte	0x04, 0x2f
        /*0032*/ 	.short	(.L_10 - .L_9)
	.align		4
.L_9:
        /*0034*/ 	.word	index@(_Z21nf4_dequantize_kernelPKhS0_PK6__halfS3_fPS1_lii)
        /*0038*/ 	.word	0x0000001a


	//----- nvinfo : EIATTR_FRAME_SIZE
	.align		4
.L_10:
        /*003c*/ 	.byte	0x04, 0x11
        /*003e*/ 	.short	(.L_12 - .L_11)
	.align		4
.L_11:
        /*0040*/ 	.word	index@($__internal_0_$__cuda_sm20_div_s64)
        /*0044*/ 	.word	0x00000000


	//----- nvinfo : EIATTR_FRAME_SIZE
	.align		4
.L_12:
        /*0048*/ 	.byte	0x04, 0x11
        /*004a*/ 	.short	(.L_14 - .L_13)
	.align		4
.L_13:
        /*004c*/ 	.word	index@(_Z21nf4_dequantize_kernelPKhS0_PK6__halfS3_fPS1_lii)
        /*0050*/ 	.word	0x00000000


	//----- nvinfo : EIATTR_MIN_STACK_SIZE
	.align		4
.L_14:
        /*0054*/ 	.byte	0x04, 0x12
        /*0056*/ 	.short	(.L_16 - .L_15)
	.align		4
.L_15:
        /*0058*/ 	.word	index@(_Z21nf4_dequantize_kernelPKhS0_PK6__halfS3_fPS1_lii)
        /*005c*/ 	.word	0x00000000


	//----- nvinfo : EIATTR_MIN_STACK_SIZE
	.align		4
.L_16:
        /*0060*/ 	.byte	0x04, 0x12
        /*0062*/ 	.short	(.L_18 - .L_17)
	.align		4
.L_17:
        /*0064*/ 	.word	index@(_Z17float2half_kernelPfP6__halfl)
        /*0068*/ 	.word	0x00000000


	//----- nvinfo : EIATTR_MIN_STACK_SIZE
	.align		4
.L_18:
        /*006c*/ 	.byte	0x04, 0x12
        /*006e*/ 	.short	(.L_20 - .L_19)
	.align		4
.L_19:
        /*0070*/ 	.word	index@(_Z33decode_double_quant_absmax_kernelPKhPK6__halfS3_fPfii)
        /*0074*/ 	.word	0x00000000
.L_20:


//--------------------- .nv.compat                --------------------------
	.section	.nv.compat,"",@"SHT_CUDA_COMPAT_INFO"
	.align	4
        /*0000*/ 	.byte	0x02, 0x09, 0x00, 0x00, 0x02, 0x02, 0x01, 0x00, 0x02, 0x05, 0x05, 0x00, 0x03, 0x07, 0x01, 0x01
        /*0010*/ 	.byte	0x02, 0x03, 0x00, 0x00, 0x02, 0x06, 0x01, 0x00, 0x04, 0x0b, 0x08, 0x00, 0x09, 0x00, 0x00, 0x00
        /*0020*/ 	.byte	0x00, 0x00, 0x00, 0x00


//--------------------- .nv.info._Z21nf4_dequantize_kernelPKhS0_PK6__halfS3_fPS1_lii --------------------------
	.section	.nv.info._Z21nf4_dequantize_kernelPKhS0_PK6__halfS3_fPS1_lii,"",@"SHT_CUDA_INFO"
	.sectionflags	@""
	.align	4


	//----- nvinfo : EIATTR_CUDA_API_VERSION
	.align		4
        /*0000*/ 	.byte	0x04, 0x37
        /*0002*/ 	.short	(.L_22 - .L_21)
.L_21:
        /*0004*/ 	.word	0x00000082


	//----- nvinfo : EIATTR_KPARAM_INFO
	.align		4
.L_22:
        /*0008*/ 	.byte	0x04, 0x17
        /*000a*/ 	.short	(.L_24 - .L_23)
.L_23:
        /*000c*/ 	.word	0x00000000
        /*0010*/ 	.short	0x0008
        /*0012*/ 	.short	0x003c
        /*0014*/ 	.byte	0x00, 0xf0, 0x11, 0x00


	//----- nvinfo : EIATTR_KPARAM_INFO
	.align		4
.L_24:
        /*0018*/ 	.byte	0x04, 0x17
        /*001a*/ 	.short	(.L_26 - .L_25)
.L_25:
        /*001c*/ 	.word	0x00000000
        /*0020*/ 	.short	0x0007
        /*0022*/ 	.short	0x0038
        /*0024*/ 	.byte	0x00, 0xf0, 0x11, 0x00


	//----- nvinfo : EIATTR_KPARAM_INFO
	.align		4
.L_26:
        /*0028*/ 	.byte	0x04, 0x17
        /*002a*/ 	.short	(.L_28 - .L_27)
.L_27:
        /*002c*/ 	.word	0x00000000
        /*0030*/ 	.short	0x0006
        /*0032*/ 	.short	0x0030
        /*0034*/ 	.byte	0x00, 0xf0, 0x21, 0x00


	//----- nvinfo : EIATTR_KPARAM_INFO
	.align		4
.L_28:
        /*0038*/ 	.byte	0x04, 0x17
        /*003a*/ 	.short	(.L_30 - .L_29)
.L_29:
        /*003c*/ 	.word	0x00000000
        /*0040*/ 	.short	0x0005
        /*0042*/ 	.short	0x0028
        /*0044*/ 	.byte	0x00, 0xf5, 0x21, 0x00


	//----- nvinfo : EIATTR_KPARAM_INFO
	.align		4
.L_30:
        /*0048*/ 	.byte	0x04, 0x17
        /*004a*/ 	.short	(.L_32 - .L_31)
.L_31:
        /*004c*/ 	.word	0x00000000
        /*0050*/ 	.short	0x0004
        /*0052*/ 	.short	0x0020
        /*0054*/ 	.byte	0x00, 0xf0, 0x11, 0x00


	//----- nvinfo : EIATTR_KPARAM_INFO
	.align		4
.L_32:
        /*0058*/ 	.byte	0x04, 0x17
        /*005a*/ 	.short	(.L_34 - .L_33)
.L_33:
        /*005c*/ 	.word	0x00000000
        /*0060*/ 	.short	0x0003
        /*0062*/ 	.short	0x0018
        /*0064*/ 	.byte	0x00, 0xf5, 0x21, 0x00


	//----- nvinfo : EIATTR_KPARAM_INFO
	.align		4
.L_34:
        /*0068*/ 	.byte	0x04, 0x17
        /*006a*/ 	.short	(.L_36 - .L_35)
.L_35:
        /*006c*/ 	.word	0x00000000
        /*0070*/ 	.short	0x0002
        /*0072*/ 	.short	0x0010
        /*0074*/ 	.byte	0x00, 0xf5, 0x21, 0x00


	//----- nvinfo : EIATTR_KPARAM_INFO
	.align		4
.L_36:
        /*0078*/ 	.byte	0x04, 0x17
        /*007a*/ 	.short	(.L_38 - .L_37)
.L_37:
        /*007c*/ 	.word	0x00000000
        /*0080*/ 	.short	0x0001
        /*0082*/ 	.short	0x0008
        /*0084*/ 	.byte	0x00, 0xf5, 0x21, 0x00


	//----- nvinfo : EIATTR_KPARAM_INFO
	.align		4
.L_38:
        /*0088*/ 	.byte	0x04, 0x17
        /*008a*/ 	.short	(.L_40 - .L_39)
.L_39:
        /*008c*/ 	.word	0x00000000
        /*0090*/ 	.short	0x0000
        /*0092*/ 	.short	0x0000
        /*0094*/ 	.byte	0x00, 0xf5, 0x21, 0x00


	//----- nvinfo : EIATTR_SPARSE_MMA_MASK
	.align		4
.L_40:
        /*0098*/ 	.byte	0x03, 0x50
        /*009a*/ 	.short	0x0000


	//----- nvinfo : EIATTR_MAXREG_COUNT
	.align		4
        /*009c*/ 	.byte	0x03, 0x1b
        /*009e*/ 	.short	0x00ff


	//----- nvinfo : EIATTR_MERCURY_ISA_VERSION
	.align		4
        /*00a0*/ 	.byte	0x03, 0x5f
        /*00a2*/ 	.short	0x0101


	//----- nvinfo : EIATTR_VRC_CTA_INIT_COUNT
	.align		4
        /*00a4*/ 	.byte	0x02, 0x4a
	.zero		1
	.zero		1


	//----- nvinfo : EIATTR_EXIT_INSTR_OFFSETS
	.align		4
        /*00a8*/ 	.byte	0x04, 0x1c
        /*00aa*/ 	.short	(.L_42 - .L_41)


	//   ....[0]....
.L_41:
        /*00ac*/ 	.word	0x000000f0


	//   ....[1]....
        /*00b0*/ 	.word	0x00000bc0


	//   ....[2]....
        /*00b4*/ 	.word	0x00000c10


	//----- nvinfo : EIATTR_CRS_STACK_SIZE
	.align		4
.L_42:
        /*00b8*/ 	.byte	0x04, 0x1e
        /*00ba*/ 	.short	(.L_44 - .L_43)
.L_43:
        /*00bc*/ 	.word	0x00000000


	//----- nvinfo : EIATTR_CBANK_PARAM_SIZE
	.align		4
.L_44:
        /*00c0*/ 	.byte	0x03, 0x19
        /*00c2*/ 	.short	0x0040


	//----- nvinfo : EIATTR_PARAM_CBANK
	.align		4
        /*00c4*/ 	.byte	0x04, 0x0a
        /*00c6*/ 	.short	(.L_46 - .L_45)
	.align		4
.L_45:
        /*00c8*/ 	.word	index@(.nv.constant0._Z21nf4_dequantize_kernelPKhS0_PK6__halfS3_fPS1_lii)
        /*00cc*/ 	.short	0x0380
        /*00ce*/ 	.short	0x0040


	//----- nvinfo : EIATTR_SW_WAR
	.align		4
.L_46:
        /*00d0*/ 	.byte	0x04, 0x36
        /*00d2*/ 	.short	(.L_48 - .L_47)
.L_47:
        /*00d4*/ 	.word	0x00000008
.L_48:


//--------------------- .nv.info._Z17float2half_kernelPfP6__halfl --------------------------
	.section	.nv.info._Z17float2half_kernelPfP6__halfl,"",@"SHT_CUDA_INFO"
	.sectionflags	@""
	.align	4


	//----- nvinfo : EIATTR_CUDA_API_VERSION
	.align		4
        /*0000*/ 	.byte	0x04, 0x37
        /*0002*/ 	.short	(.L_50 - .L_49)
.L_49:
        /*0004*/ 	.word	0x00000082


	//----- nvinfo : EIATTR_KPARAM_INFO
	.align		4
.L_50:
        /*0008*/ 	.byte	0x04, 0x17
        /*000a*/ 	.short	(.L_52 - .L_51)
.L_51:
        /*000c*/ 	.word	0x00000000
        /*0010*/ 	.short	0x0002
        /*0012*/ 	.short	0x0010
        /*0014*/ 	.byte	0x00, 0xf0, 0x21, 0x00


	//----- nvinfo : EIATTR_KPARAM_INFO
	.align		4
.L_52:
        /*0018*/ 	.byte	0x04, 0x17
        /*001a*/ 	.short	(.L_54 - .L_53)
.L_53:
        /*001c*/ 	.word	0x00000000
        /*0020*/ 	.short	0x0001
        /*0022*/ 	.short	0x0008
        /*0024*/ 	.byte	0x00, 0xf5, 0x21, 0x00


	//----- nvinfo : EIATTR_KPARAM_INFO
	.align		4
.L_54:
        /*0028*/ 	.byte	0x04, 0x17
        /*002a*/ 	.short	(.L_56 - .L_55)
.L_55:
        /*002c*/ 	.word	0x00000000
        /*0030*/ 	.short	0x0000
        /*0032*/ 	.short	0x0000
        /*0034*/ 	.byte	0x00, 0xf5, 0x21, 0x00


	//----- nvinfo : EIATTR_SPARSE_MMA_MASK
	.align		4
.L_56:
        /*0038*/ 	.byte	0x03, 0x50
        /*003a*/ 	.short	0x0000


	//----- nvinfo : EIATTR_MAXREG_COUNT
	.align		4
        /*003c*/ 	.byte	0x03, 0x1b
        /*003e*/ 	.short	0x00ff


	//----- nvinfo : EIATTR_MERCURY_ISA_VERSION
	.align		4
        /*0040*/ 	.byte	0x03, 0x5f
        /*0042*/ 	.short	0x0101


	//----- nvinfo : EIATTR_VRC_CTA_INIT_COUNT
	.align		4
        /*0044*/ 	.byte	0x02, 0x4a
	.zero		1
	.zero		1


	//----- nvinfo : EIATTR_EXIT_INSTR_OFFSETS
	.align		4
        /*0048*/ 	.byte	0x04, 0x1c
        /*004a*/ 	.short	(.L_58 - .L_57)


	//   ....[0]....
.L_57:
        /*004c*/ 	.word	0x00000080


	//   ....[1]....
        /*0050*/ 	.word	0x00000120


	//----- nvinfo : EIATTR_CBANK_PARAM_SIZE
	.align		4
.L_58:
        /*0054*/ 	.byte	0x03, 0x19
        /*0056*/ 	.short	0x0018


	//----- nvinfo : EIATTR_PARAM_CBANK
	.align		4
        /*0058*/ 	.byte	0x04, 0x0a
        /*005a*/ 	.short	(.L_60 - .L_59)
	.align		4
.L_59:
        /*005c*/ 	.word	index@(.nv.constant0._Z17float2half_kernelPfP6__halfl)
        /*0060*/ 	.short	0x0380
        /*0062*/ 	.short	0x0018


	//----- nvinfo : EIATTR_SW_WAR
	.align		4
.L_60:
        /*0064*/ 	.byte	0x04, 0x36
        /*0066*/ 	.short	(.L_62 - .L_61)
.L_61:
        /*0068*/ 	.word	0x00000008
.L_62:


//--------------------- .nv.info._Z33decode_double_quant_absmax_kernelPKhPK6__halfS3_fPfii --------------------------
	.section	.nv.info._Z33decode_double_quant_absmax_kernelPKhPK6__halfS3_fPfii,"",@"SHT_CUDA_INFO"
	.sectionflags	@""
	.align	4


	//----- nvinfo : EIATTR_CUDA_API_VERSION
	.align		4
        /*0000*/ 	.byte	0x04, 0x37
        /*0002*/ 	.short	(.L_64 - .L_63)
.L_63:
        /*0004*/ 	.word	0x00000082


	//----- nvinfo : EIATTR_KPARAM_INFO
	.align		4
.L_64:
        /*0008*/ 	.byte	0x04, 0x17
        /*000a*/ 	.short	(.L_66 - .L_65)
.L_65:
        /*000c*/ 	.word	0x00000000
        /*0010*/ 	.short	0x0006
        /*0012*/ 	.short	0x002c
        /*0014*/ 	.byte	0x00, 0xf0, 0x11, 0x00


	//----- nvinfo : EIATTR_KPARAM_INFO
	.align		4
.L_66:
        /*0018*/ 	.byte	0x04, 0x17
        /*001a*/ 	.short	(.L_68 - .L_67)
.L_67:
        /*001c*/ 	.word	0x00000000
        /*0020*/ 	.short	0x0005
        /*0022*/ 	.short	0x0028
        /*0024*/ 	.byte	0x00, 0xf0, 0x11, 0x00


	//----- nvinfo : EIATTR_KPARAM_INFO
	.align		4
.L_68:
        /*0028*/ 	.byte	0x04, 0x17
        /*002a*/ 	.short	(.L_70 - .L_69)
.L_69:
        /*002c*/ 	.word	0x00000000
        /*0030*/ 	.short	0x0004
        /*0032*/ 	.short	0x0020
        /*0034*/ 	.byte	0x00, 0xf5, 0x21, 0x00


	//----- nvinfo : EIATTR_KPARAM_INFO
	.align		4
.L_70:
        /*0038*/ 	.byte	0x04, 0x17
        /*003a*/ 	.short	(.L_72 - .L_71)
.L_71:
        /*003c*/ 	.word	0x00000000
        /*0040*/ 	.short	0x0003
        /*0042*/ 	.short	0x0018
        /*0044*/ 	.byte	0x00, 0xf0, 0x11, 0x00


	//----- nvinfo : EIATTR_KPARAM_INFO
	.align		4
.L_72:
        /*0048*/ 	.byte	0x04, 0x17
        /*004a*/ 	.short	(.L_74 - .L_73)
.L_73:
        /*004c*/ 	.word	0x00000000
        /*0050*/ 	.short	0x0002
        /*0052*/ 	.short	0x0010
        /*0054*/ 	.byte	0x00, 0xf5, 0x21, 0x00


	//----- nvinfo : EIATTR_KPARAM_INFO
	.align		4
.L_74:
        /*0058*/ 	.byte	0x04, 0x17
        /*005a*/ 	.short	(.L_76 - .L_75)
.L_75:
        /*005c*/ 	.word	0x00000000
        /*0060*/ 	.short	0x0001
        /*0062*/ 	.short	0x0008
        /*0064*/ 	.byte	0x00, 0xf5, 0x21, 0x00


	//----- nvinfo : EIATTR_KPARAM_INFO
	.align		4
.L_76:
        /*0068*/ 	.byte	0x04, 0x17
        /*006a*/ 	.short	(.L_78 - .L_77)
.L_77:
        /*006c*/ 	.word	0x00000000
        /*0070*/ 	.short	0x0000
        /*0072*/ 	.short	0x0000
        /*0074*/ 	.byte	0x00, 0xf5, 0x21, 0x00


	//----- nvinfo : EIATTR_SPARSE_MMA_MASK
	.align		4
.L_78:
        /*0078*/ 	.byte	0x03, 0x50
        /*007a*/ 	.short	0x0000


	//----- nvinfo : EIATTR_MAXREG_COUNT
	.align		4
        /*007c*/ 	.byte	0x03, 0x1b
        /*007e*/ 	.short	0x00ff


	//----- nvinfo : EIATTR_MERCURY_ISA_VERSION
	.align		4
        /*0080*/ 	.byte	0x03, 0x5f
        /*0082*/ 	.short	0x0101


	//----- nvinfo : EIATTR_VRC_CTA_INIT_COUNT
	.align		4
        /*0084*/ 	.byte	0x02, 0x4a
	.zero		1
	.zero		1


	//----- nvinfo : EIATTR_EXIT_INSTR_OFFSETS
	.align		4
        /*0088*/ 	.byte	0x04, 0x1c
        /*008a*/ 	.short	(.L_80 - .L_79)


	//   ....[0]....
.L_79:
        /*008c*/ 	.word	0x00000070


	//   ....[1]....
        /*0090*/ 	.word	0x00000320


	//----- nvinfo : EIATTR_CBANK_PARAM_SIZE
	.align		4
.L_80:
        /*0094*/ 	.byte	0x03, 0x19
        /*0096*/ 	.short	0x0030


	//----- nvinfo : EIATTR_PARAM_CBANK
	.align		4
        /*0098*/ 	.byte	0x04, 0x0a
        /*009a*/ 	.short	(.L_82 - .L_81)
	.align		4
.L_81:
        /*009c*/ 	.word	index@(.nv.constant0._Z33decode_double_quant_absmax_kernelPKhPK6__halfS3_fPfii)
        /*00a0*/ 	.short	0x0380
        /*00a2*/ 	.short	0x0030


	//----- nvinfo : EIATTR_SW_WAR
	.align		4
.L_82:
        /*00a4*/ 	.byte	0x04, 0x36
        /*00a6*/ 	.short	(.L_84 - .L_83)
.L_83:
        /*00a8*/ 	.word	0x00000008
.L_84:


//--------------------- .nv.callgraph             --------------------------
	.section	.nv.callgraph,"",@"SHT_CUDA_CALLGRAPH"
	.align	4
	.sectionentsize	8
	.align		4
        /*0000*/ 	.word	0x00000000
	.align		4
        /*0004*/ 	.word	0xffffffff
	.align		4
        /*0008*/ 	.word	0x00000000
	.align		4
        /*000c*/ 	.word	0xfffffffe
	.align		4
        /*0010*/ 	.word	0x00000000
	.align		4
        /*0014*/ 	.word	0xfffffffd
	.align		4
        /*0018*/ 	.word	0x00000000
	.align		4
        /*001c*/ 	.word	0xfffffffc


//--------------------- .nv.constant3             --------------------------
	.section	.nv.constant3,"a",@progbits
	.align	4
.nv.constant3:
	.type		c_nf4,@object
	.size		c_nf4,(.L_0 - c_nf4)
c_nf4:
        /*0000*/ 	.byte	0x00, 0x00, 0x80, 0xbf, 0xb1, 0x39, 0x32, 0xbf, 0x30, 0x6b, 0x06, 0xbf, 0xa0, 0x32, 0xca, 0xbe
        /*0010*/ 	.byte	0x4d, 0xa2, 0x91, 0xbe, 0x3f, 0x35, 0x3d, 0xbe, 0x71, 0x78, 0xba, 0xbd, 0x00, 0x00, 0x00, 0x00
        /*0020*/ 	.byte	0xff, 0xfa, 0xa2, 0x3d, 0xe3, 0xca, 0x24, 0x3e, 0xdd, 0x04, 0x7c, 0x3e, 0x3a, 0x03, 0xad, 0x3e
        /*0030*/ 	.byte	0xb8, 0xa4, 0xe1, 0x3e, 0xab, 0x07, 0x10, 0x3f, 0xb3, 0x13, 0x39, 0x3f, 0x00, 0x00, 0x80, 0x3f
.L_0:


//--------------------- .text._Z21nf4_dequantize_kernelPKhS0_PK6__halfS3_fPS1_lii --------------------------
	.section	.text._Z21nf4_dequantize_kernelPKhS0_PK6__halfS3_fPS1_lii,"ax",@progbits
	.align	128
        .global         _Z21nf4_dequantize_kernelPKhS0_PK6__halfS3_fPS1_lii
        .type           _Z21nf4_dequantize_kernelPKhS0_PK6__halfS3_fPS1_lii,@function
        .size           _Z21nf4_dequantize_kernelPKhS0_PK6__halfS3_fPS1_lii,(.L_x_12 - _Z21nf4_dequantize_kernelPKhS0_PK6__halfS3_fPS1_lii)
        .other          _Z21nf4_dequantize_kernelPKhS0_PK6__halfS3_fPS1_lii,@"STO_CUDA_ENTRY STV_DEFAULT"
_Z21nf4_dequantize_kernelPKhS0_PK6__halfS3_fPS1_lii:
.text._Z21nf4_dequantize_kernelPKhS0_PK6__halfS3_fPS1_lii:
[----:B------:R-:W-:Y:S01]  /*0000*/  LDC R1, c[0x0][0x37c] ;  /* 0x0000df00ff017b82 */ /* 0x000fe20000000800 */
[----:B------:R-:W0:Y:S01]  /*0010*/  LDCU.64 UR4, c[0x0][0x3b0] ;  /* 0x00007600ff0477ac */ /* 0x000e220008000a00 */
[----:B------:R-:W1:Y:S06]  /*0020*/  S2R R2, SR_TID.X ;  /* 0x0000000000027919 */ /* 0x000e6c0000002100 */
[----:B------:R-:W1:Y:S01]  /*0030*/  S2UR UR6, SR_CTAID.X ;  /* 0x00000000000679c3 */ /* 0x000e620000002500 */
[----:B------:R-:W-:-:S07]  /*0040*/  IMAD.MOV.U32 R3, RZ, RZ, RZ ;  /* 0x000000ffff037224 */ /* 0x000fce00078e00ff */
[----:B------:R-:W1:Y:S01]  /*0050*/  LDC R5, c[0x0][0x360] ;  /* 0x0000d800ff057b82 */ /* 0x000e620000000800 */
[----:B0-----:R-:W-:-:S04]  /*0060*/  UIADD3 UR4, UP0, UPT, UR4, 0x1, URZ ;  /* 0x0000000104047890 */ /* 0x001fc8000ff1e0ff */
[----:B------:R-:W-:-:S04]  /*0070*/  UIADD3.X UR5, UPT, UPT, URZ, UR5, URZ, UP0, !UPT ;  /* 0x00000005ff057290 */ /* 0x000fc800087fe4ff */
[----:B------:R-:W-:-:S04]  /*0080*/  ULEA.HI UR4, UP0, UR5, UR4, URZ, 0x1 ;  /* 0x0000000405047291 */ /* 0x000fc8000f8108ff */
[----:B------:R-:W-:-:S04]  /*0090*/  UIADD3.X UR5, UPT, UPT, URZ, UR5, URZ, UP0, !UPT ;  /* 0x00000005ff057290 */ /* 0x000fc800087fe4ff */
[----:B------:R-:W-:Y:S01]  /*00a0*/  USHF.R.S64 UR4, UR4, 0x1, UR5 ;  /* 0x0000000104047899 */ /* 0x000fe20008001005 */
[----:B-1----:R-:W-:Y:S01]  /*00b0*/  IMAD.WIDE.U32 R2, R5, UR6, R2 ;  /* 0x0000000605027c25 */ /* 0x002fe2000f8e0002 */
[----:B------:R-:W-:-:S04]  /*00c0*/  USHF.R.S32.HI UR5, URZ, 0x1, UR5 ;  /* 0x00000001ff057899 */ /* 0x000fc80008011405 */
[----:B------:R-:W-:-:S04]  /*00d0*/  ISETP.GE.U32.AND P0, PT, R2, UR4, PT ;  /* 0x0000000402007c0c */ /* 0x000fc8000bf06070 */
[----:B------:R-:W-:-:S13]  /*00e0*/  ISETP.GE.AND.EX P0, PT, R3, UR5, PT, P0 ;  /* 0x0000000503007c0c */ /* 0x000fda000bf06300 */
[----:B------:R-:W-:Y:S05]  /*00f0*/  @P0 EXIT ;  /* 0x000000000000094d */ /* 0x000fea0003800000 */
[----:B------:R-:W0:Y:S01]  /*0100*/  LDCU.64 UR6, c[0x0][0x380] ;  /* 0x00007000ff0677ac */ /* 0x000e220008000a00 */
[----:B------:R-:W1:Y:S01]  /*0110*/  LDCU.64 UR4, c[0x0][0x358] ;  /* 0x00006b00ff0477ac */ /* 0x000e620008000a00 */
[----:B------:R-:W2:Y:S01]  /*0120*/  LDCU UR8, c[0x0][0x3b8] ;  /* 0x00007700ff0877ac */ /* 0x000ea20008000800 */
[----:B0-----:R-:W-:-:S04]  /*0130*/  IADD3 R4, P0, PT, R2, UR6, RZ ;  /* 0x0000000602047c10 */ /* 0x001fc8000ff1e0ff */
[----:B------:R-:W-:-:S05]  /*0140*/  IADD3.X R5, PT, PT, R3, UR7, RZ, P0, !PT ;  /* 0x0000000703057c10 */ /* 0x000fca00087fe4ff */
[----:B-1----:R0:W5:Y:S01]  /*0150*/  LDG.E.U8.CONSTANT R0, desc[UR4][R4.64] ;  /* 0x0000000404007981 */ /* 0x002162000c1e9100 */
[----:B--2---:R-:W-:Y:S01]  /*0160*/  USHF.R.S32.HI UR7, URZ, 0x1f, UR8 ;  /* 0x0000001fff077899 */ /* 0x004fe20008011408 */
[C---:B------:R-:W-:Y:S01]  /*0170*/  SHF.L.U64.HI R14, R2.reuse, 0x1, R3 ;  /* 0x00000001020e7819 */ /* 0x040fe20000010203 */
[----:B------:R-:W1:Y:S01]  /*0180*/  LDCU UR6, c[0x0][0x3b8] ;  /* 0x00007700ff0677ac */ /* 0x000e620008000800 */
[----:B------:R-:W-:Y:S01]  /*0190*/  BSSY.RECONVERGENT B0, `(.L_x_0) ;  /* 0x000001d000007945 */ /* 0x000fe20003800200 */
[----:B------:R-:W-:Y:S02]  /*01a0*/  IMAD.SHL.U32 R15, R2, 0x2, RZ ;  /* 0x00000002020f7824 */ /* 0x000fe400078e00ff */
[----:B------:R-:W-:-:S04]  /*01b0*/  LOP3.LUT R6, R14, UR7, RZ, 0xfc, !PT ;  /* 0x000000070e067c12 */ /* 0x000fc8000f8efcff */
[----:B------:R-:W-:-:S13]  /*01c0*/  ISETP.NE.U32.AND P0, PT, R6, RZ, PT ;  /* 0x000000ff0600720c */ /* 0x000fda0003f05070 */
[----:B01----:R-:W-:Y:S05]  /*01d0*/  @P0 BRA `(.L_x_1) ;  /* 0x00000000004c0947 */ /* 0x003fea0003800000 */
[----:B------:R-:W0:Y:S01]  /*01e0*/  I2F.U32.RP R6, UR8 ;  /* 0x0000000800067d06 */ /* 0x000e220008209000 */
[----:B------:R-:W-:-:S07]  /*01f0*/  ISETP.NE.U32.AND P2, PT, RZ, UR8, PT ;  /* 0x00000008ff007c0c */ /* 0x000fce000bf45070 */
[----:B0-----:R-:W0:Y:S02]  /*0200*/  MUFU.RCP R6, R6 ;  /* 0x0000000600067308 */ /* 0x001e240000001000 */
[----:B0-----:R-:W-:-:S06]  /*0210*/  VIADD R4, R6, 0xffffffe ;  /* 0x0ffffffe06047836 */ /* 0x001fcc0000000000 */
[----:B------:R0:W1:Y:S02]  /*0220*/  F2I.FTZ.U32.TRUNC.NTZ R5, R4 ;  /* 0x0000000400057305 */ /* 0x000064000021f000 */
[----:B0-----:R-:W-:Y:S01]  /*0230*/  IMAD.MOV.U32 R4, RZ, RZ, RZ ;  /* 0x000000ffff047224 */ /* 0x001fe200078e00ff */
[----:B-1----:R-:W-:-:S05]  /*0240*/  IADD3 R7, PT, PT, RZ, -R5, RZ ;  /* 0x80000005ff077210 */ /* 0x002fca0007ffe0ff */
[----:B------:R-:W-:-:S04]  /*0250*/  IMAD R7, R7, UR8, RZ ;  /* 0x0000000807077c24 */ /* 0x000fc8000f8e02ff */
[----:B------:R-:W-:-:S06]  /*0260*/  IMAD.HI.U32 R8, R5, R7, R4 ;  /* 0x0000000705087227 */ /* 0x000fcc00078e0004 */
[----:B------:R-:W-:-:S04]  /*0270*/  IMAD.HI.U32 R10, R8, R15, RZ ;  /* 0x0000000f080a7227 */ /* 0x000fc800078e00ff */
[----:B------:R-:W-:-:S04]  /*0280*/  IMAD.MOV R8, RZ, RZ, -R10 ;  /* 0x000000ffff087224 */ /* 0x000fc800078e0a0a */
[----:B------:R-:W-:-:S05]  /*0290*/  IMAD R5, R8, UR8, R15 ;  /* 0x0000000808057c24 */ /* 0x000fca000f8e020f */
[----:B------:R-:W-:-:S13]  /*02a0*/  ISETP.GE.U32.AND P0, PT, R5, UR8, PT ;  /* 0x0000000805007c0c */ /* 0x000fda000bf06070 */
[----:B------:R-:W-:Y:S01]  /*02b0*/  @P0 VIADD R5, R5, -UR8 ;  /* 0x8000000805050c36 */ /* 0x000fe20008000000 */
[----:B------:R-:W-:-:S04]  /*02c0*/  @P0 IADD3 R10, PT, PT, R10, 0x1, RZ ;  /* 0x000000010a0a0810 */ /* 0x000fc80007ffe0ff */
[----:B------:R-:W-:-:S13]  /*02d0*/  ISETP.GE.U32.AND P1, PT, R5, UR8, PT ;  /* 0x0000000805007c0c */ /* 0x000fda000bf26070 */
[----:B------:R-:W-:Y:S01]  /*02e0*/  @P1 VIADD R10, R10, 0x1 ;  /* 0x000000010a0a1836 */ /* 0x000fe20000000000 */
[----:B------:R-:W-:Y:S01]  /*02f0*/  @!P2 LOP3.LUT R10, RZ, UR8, RZ, 0x33, !PT ;  /* 0x00000008ff0aac12 */ /* 0x000fe2000f8e33ff */
[----:B------:R-:W-:Y:S06]  /*0300*/  BRA `(.L_x_2) ;  /* 0x0000000000147947 */ /* 0x000fec0003800000 */
.L_x_1:
[----:B------:R-:W-:Y:S01]  /*0310*/  IMAD.MOV.U32 R16, RZ, RZ, R15 ;  /* 0x000000ffff107224 */ /* 0x000fe200078e000f */
[----:B------:R-:W-:Y:S01]  /*0320*/  MOV R12, 0x350 ;  /* 0x00000350000c7802 */ /* 0x000fe20000000f00 */
[----:B------:R-:W-:-:S07]  /*0330*/  IMAD.U32 R13, RZ, RZ, UR7 ;  /* 0x00000007ff0d7e24 */ /* 0x000fce000f8e00ff */
[----:B-----5:R-:W-:Y:S05]  /*0340*/  CALL.REL.NOINC `($__internal_0_$__cuda_sm20_div_s64) ;  /* 0x0000000800347944 */ /* 0x020fea0003c00000 */
[----:B------:R-:W-:-:S07]  /*0350*/  MOV R10, R5 ;  /* 0x00000005000a7202 */ /* 0x000fce0000000f00 */
.L_x_2:
[----:B------:R-:W-:Y:S05]  /*0360*/  BSYNC.RECONVERGENT B0 ;  /* 0x0000000000007941 */ /* 0x000fea0003800200 */
.L_x_0:
[----:B------:R-:W0:Y:S01]  /*0370*/  LDCU.64 UR8, c[0x0][0x388] ;  /* 0x00007100ff0877ac */ /* 0x000e220008000a00 */
[----:B------:R-:W1:Y:S01]  /*0380*/  LDC R5, c[0x0][0x3bc] ;  /* 0x0000ef00ff057b82 */ /* 0x000e620000000800 */
[----:B------:R-:W2:Y:S01]  /*0390*/  LDCU.64 UR10, c[0x0][0x3b0] ;  /* 0x00007600ff0a77ac */ /* 0x000ea20008000a00 */
[C---:B0-----:R-:W-:Y:S01]  /*03a0*/  IADD3 R6, P0, PT, R10.reuse, UR8, RZ ;  /* 0x000000080a067c10 */ /* 0x041fe2000ff1e0ff */
[----:B------:R-:W0:Y:S03]  /*03b0*/  LDCU UR8, c[0x0][0x3a0] ;  /* 0x00007400ff0877ac */ /* 0x000e260008000800 */
[----:B------:R-:W-:-:S05]  /*03c0*/  LEA.HI.X.SX32 R7, R10, UR9, 0x1, P0 ;  /* 0x000000090a077c11 */ /* 0x000fca00080f0eff */
[----:B------:R3:W4:Y:S01]  /*03d0*/  LDG.E.U8.CONSTANT R4, desc[UR4][R6.64] ;  /* 0x0000000406047981 */ /* 0x000722000c1e9100 */
[----:B-1----:R-:W-:-:S04]  /*03e0*/  IABS R13, R5 ;  /* 0x00000005000d7213 */ /* 0x002fc80000000000 */
[----:B------:R-:W1:Y:S01]  /*03f0*/  I2F.RP R11, R13 ;  /* 0x0000000d000b7306 */ /* 0x000e620000209400 */
[----:B---3--:R-:W-:-:S07]  /*0400*/  IABS R6, R10 ;  /* 0x0000000a00067213 */ /* 0x008fce0000000000 */
[----:B-1----:R-:W1:Y:S02]  /*0410*/  MUFU.RCP R11, R11 ;  /* 0x0000000b000b7308 */ /* 0x002e640000001000 */
[----:B-1----:R-:W-:Y:S01]  /*0420*/  VIADD R8, R11, 0xffffffe ;  /* 0x0ffffffe0b087836 */ /* 0x002fe20000000000 */
[----:B------:R-:W-:-:S05]  /*0430*/  LOP3.LUT R11, R10, R5, RZ, 0x3c, !PT ;  /* 0x000000050a0b7212 */ /* 0x000fca00078e3cff */
[----:B------:R1:W3:Y:S01]  /*0440*/  F2I.FTZ.U32.TRUNC.NTZ R9, R8 ;  /* 0x0000000800097305 */ /* 0x0002e2000021f000 */
[----:B------:R-:W-:Y:S01]  /*0450*/  ISETP.GE.AND P2, PT, R11, RZ, PT ;  /* 0x000000ff0b00720c */ /* 0x000fe20003f46270 */
[----:B-1----:R-:W-:Y:S02]  /*0460*/  IMAD.MOV.U32 R8, RZ, RZ, RZ ;  /* 0x000000ffff087224 */ /* 0x002fe400078e00ff */
[----:B---3--:R-:W-:-:S04]  /*0470*/  IMAD.MOV R12, RZ, RZ, -R9 ;  /* 0x000000ffff0c7224 */ /* 0x008fc800078e0a09 */
[----:B------:R-:W-:-:S04]  /*0480*/  IMAD R17, R12, R13, RZ ;  /* 0x0000000d0c117224 */ /* 0x000fc800078e02ff */
[----:B------:R-:W-:-:S06]  /*0490*/  IMAD.HI.U32 R9, R9, R17, R8 ;  /* 0x0000001109097227 */ /* 0x000fcc00078e0008 */
[----:B------:R-:W-:Y:S02]  /*04a0*/  IMAD.HI.U32 R12, R9, R6, RZ ;  /* 0x00000006090c7227 */ /* 0x000fe400078e00ff */
[----:B------:R-:W1:Y:S03]  /*04b0*/  LDC.64 R8, c[0x0][0x390] ;  /* 0x0000e400ff087b82 */ /* 0x000e660000000a00 */
[----:B------:R-:W-:-:S05]  /*04c0*/  IADD3 R7, PT, PT, -R12, RZ, RZ ;  /* 0x000000ff0c077210 */ /* 0x000fca0007ffe1ff */
[----:B------:R-:W-:-:S05]  /*04d0*/  IMAD R6, R13, R7, R6 ;  /* 0x000000070d067224 */ /* 0x000fca00078e0206 */
[----:B------:R-:W-:-:S13]  /*04e0*/  ISETP.GT.U32.AND P1, PT, R13, R6, PT ;  /* 0x000000060d00720c */ /* 0x000fda0003f24070 */
[----:B------:R-:W-:Y:S02]  /*04f0*/  @!P1 IMAD.IADD R6, R6, 0x1, -R13 ;  /* 0x0000000106069824 */ /* 0x000fe400078e0a0d */
[----:B------:R-:W-:Y:S01]  /*0500*/  @!P1 VIADD R12, R12, 0x1 ;  /* 0x000000010c0c9836 */ /* 0x000fe20000000000 */
[----:B------:R-:W-:Y:S02]  /*0510*/  ISETP.NE.AND P1, PT, R5, RZ, PT ;  /* 0x000000ff0500720c */ /* 0x000fe40003f25270 */
[----:B------:R-:W-:Y:S02]  /*0520*/  ISETP.GE.U32.AND P0, PT, R6, R13, PT ;  /* 0x0000000d0600720c */ /* 0x000fe40003f06070 */
[----:B------:R-:W4:Y:S11]  /*0530*/  LDC.64 R6, c[0x0][0x398] ;  /* 0x0000e600ff067b82 */ /* 0x000f360000000a00 */
[----:B------:R-:W-:-:S05]  /*0540*/  @P0 VIADD R12, R12, 0x1 ;  /* 0x000000010c0c0836 */ /* 0x000fca0000000000 */
[----:B------:R-:W-:Y:S02]  /*0550*/  @!P2 IADD3 R12, PT, PT, -R12, RZ, RZ ;  /* 0x000000ff0c0ca210 */ /* 0x000fe40007ffe1ff */
[----:B------:R-:W-:Y:S01]  /*0560*/  @!P1 LOP3.LUT R12, RZ, R5, RZ, 0x33, !PT ;  /* 0x00000005ff0c9212 */ /* 0x000fe200078e33ff */
[----:B----4-:R-:W-:-:S04]  /*0570*/  IMAD.WIDE.U32 R4, R4, 0x2, R6 ;  /* 0x0000000204047825 */ /* 0x010fc800078e0006 */
[----:B-1----:R-:W-:Y:S02]  /*0580*/  IMAD.WIDE R6, R12, 0x2, R8 ;  /* 0x000000020c067825 */ /* 0x002fe400078e0208 */
[----:B------:R-:W3:Y:S04]  /*0590*/  LDG.E.U16.CONSTANT R4, desc[UR4][R4.64] ;  /* 0x0000000404047981 */ /* 0x000ee8000c1e9500 */
[----:B------:R-:W4:Y:S01]  /*05a0*/  LDG.E.U16.CONSTANT R6, desc[UR4][R6.64] ;  /* 0x0000000406067981 */ /* 0x000f22000c1e9500 */
[----:B-----5:R-:W-:Y:S02]  /*05b0*/  LOP3.LUT R8, R0, 0xf0, RZ, 0xc0, !PT ;  /* 0x000000f000087812 */ /* 0x020fe400078ec0ff */
[----:B------:R-:W-:Y:S02]  /*05c0*/  IADD3 R16, P1, PT, R15, 0x1, RZ ;  /* 0x000000010f107810 */ /* 0x000fe40007f3e0ff */
[----:B------:R-:W-:-:S02]  /*05d0*/  SHF.R.U32.HI R8, RZ, 0x4, R8 ;  /* 0x00000004ff087819 */ /* 0x000fc40000011608 */
[----:B--2---:R-:W-:-:S03]  /*05e0*/  ISETP.GE.U32.AND P0, PT, R16, UR10, PT ;  /* 0x0000000a10007c0c */ /* 0x004fc6000bf06070 */
[----:B------:R-:W-:-:S04]  /*05f0*/  IMAD.SHL.U32 R12, R8, 0x4, RZ ;  /* 0x00000004080c7824 */ /* 0x000fc800078e00ff */
[----:B------:R-:W1:Y:S01]  /*0600*/  LDC R11, c[0x3][R12] ;  /* 0x00c000000c0b7b82 */ /* 0x000e620000000800 */
[----:B---3--:R-:W-:Y:S02]  /*0610*/  HADD2.F32 R8, -RZ, R4.H0_H0 ;  /* 0x20000004ff087230 */ /* 0x008fe40000004100 */
[----:B------:R-:W-:Y:S02]  /*0620*/  IMAD.X R4, RZ, RZ, R14, P1 ;  /* 0x000000ffff047224 */ /* 0x000fe400008e060e */
[----:B----4-:R-:W-:-:S03]  /*0630*/  HADD2.F32 R9, -RZ, R6.H0_H0 ;  /* 0x20000006ff097230 */ /* 0x010fc60000004100 */
[----:B------:R-:W-:Y:S02]  /*0640*/  ISETP.GE.AND.EX P0, PT, R4, UR11, PT, P0 ;  /* 0x0000000b04007c0c */ /* 0x000fe4000bf06300 */
[----:B0-----:R-:W-:-:S04]  /*0650*/  FFMA R8, R8, R9, UR8 ;  /* 0x0000000808087e23 */ /* 0x001fc80008000009 */
[----:B-1----:R-:W-:-:S06]  /*0660*/  FMUL R11, R8, R11 ;  /* 0x0000000b080b7220 */ /* 0x002fcc0000400000 */
[----:B------:R-:W0:Y:S01]  /*0670*/  F2F.F16.F32 R11, R11 ;  /* 0x0000000b000b7304 */ /* 0x000e220000200800 */
[----:B------:R-:W-:Y:S05]  /*0680*/  @P0 BRA `(.L_x_3) ;  /* 0x0000000400500947 */ /* 0x000fea0003800000 */
[----:B------:R-:W-:Y:S01]  /*0690*/  LOP3.LUT R5, R4, UR7, RZ, 0xfc, !PT ;  /* 0x0000000704057c12 */ /* 0x000fe2000f8efcff */
[----:B------:R-:W-:Y:S01]  /*06a0*/  BSSY.RECONVERGENT B0, `(.L_x_4) ;  /* 0x000001c000007945 */ /* 0x000fe20003800200 */
[----:B------:R-:W-:Y:S02]  /*06b0*/  IMAD.MOV.U32 R15, RZ, RZ, R8 ;  /* 0x000000ffff0f7224 */ /* 0x000fe400078e0008 */
[----:B------:R-:W-:-:S13]  /*06c0*/  ISETP.NE.U32.AND P0, PT, R5, RZ, PT ;  /* 0x000000ff0500720c */ /* 0x000fda0003f05070 */
[----:B------:R-:W-:Y:S05]  /*06d0*/  @P0 BRA `(.L_x_5) ;  /* 0x0000000000500947 */ /* 0x000fea0003800000 */
[----:B------:R-:W1:Y:S01]  /*06e0*/  LDCU UR8, c[0x0][0x3b8] ;  /* 0x00007700ff0877ac */ /* 0x000e620008000800 */
[----:B------:R-:W-:Y:S01]  /*06f0*/  IMAD.MOV.U32 R4, RZ, RZ, RZ ;  /* 0x000000ffff047224 */ /* 0x000fe200078e00ff */
[----:B-1----:R-:W1:Y:S01]  /*0700*/  I2F.U32.RP R6, UR8 ;  /* 0x0000000800067d06 */ /* 0x002e620008209000 */
[----:B------:R-:W-:-:S07]  /*0710*/  ISETP.NE.U32.AND P2, PT, RZ, UR8, PT ;  /* 0x00000008ff007c0c */ /* 0x000fce000bf45070 */
[----:B-1----:R-:W1:Y:S02]  /*0720*/  MUFU.RCP R6, R6 ;  /* 0x0000000600067308 */ /* 0x002e640000001000 */
[----:B-1----:R-:W-:-:S06]  /*0730*/  IADD3 R8, PT, PT, R6, 0xffffffe, RZ ;  /* 0x0ffffffe06087810 */ /* 0x002fcc0007ffe0ff */
[----:B------:R-:W1:Y:S02]  /*0740*/  F2I.FTZ.U32.TRUNC.NTZ R5, R8 ;  /* 0x0000000800057305 */ /* 0x000e64000021f000 */
[----:B-1----:R-:W-:-:S04]  /*0750*/  IMAD.MOV R7, RZ, RZ, -R5 ;  /* 0x000000ffff077224 */ /* 0x002fc800078e0a05 */
[----:B------:R-:W-:-:S04]  /*0760*/  IMAD R7, R7, UR8, RZ ;  /* 0x0000000807077c24 */ /* 0x000fc8000f8e02ff */
[----:B------:R-:W-:-:S06]  /*0770*/  IMAD.HI.U32 R5, R5, R7, R4 ;  /* 0x0000000705057227 */ /* 0x000fcc00078e0004 */
[----:B------:R-:W-:-:S04]  /*0780*/  IMAD.HI.U32 R5, R5, R16, RZ ;  /* 0x0000001005057227 */ /* 0x000fc800078e00ff */
[----:B------:R-:W-:-:S04]  /*0790*/  IMAD.MOV R7, RZ, RZ, -R5 ;  /* 0x000000ffff077224 */ /* 0x000fc800078e0a05 */
[----:B------:R-:W-:-:S05]  /*07a0*/  IMAD R4, R7, UR8, R16 ;  /* 0x0000000807047c24 */ /* 0x000fca000f8e0210 */
[----:B------:R-:W-:-:S13]  /*07b0*/  ISETP.GE.U32.AND P0, PT, R4, UR8, PT ;  /* 0x0000000804007c0c */ /* 0x000fda000bf06070 */
[----:B------:R-:W-:Y:S01]  /*07c0*/  @P0 IADD3 R4, PT, PT, R4, -UR8, RZ ;  /* 0x8000000804040c10 */ /* 0x000fe2000fffe0ff */
[----:B------:R-:W-:-:S03]  /*07d0*/  @P0 VIADD R5, R5, 0x1 ;  /* 0x0000000105050836 */ /* 0x000fc60000000000 */
[----:B------:R-:W-:-:S13]  /*07e0*/  ISETP.GE.U32.AND P1, PT, R4, UR8, PT ;  /* 0x0000000804007c0c */ /* 0x000fda000bf26070 */
[----:B------:R-:W-:Y:S01]  /*07f0*/  @P1 VIADD R5, R5, 0x1 ;  /* 0x0000000105051836 */ /* 0x000fe20000000000 */
[----:B------:R-:W-:Y:S01]  /*0800*/  @!P2 LOP3.LUT R5, RZ, UR8, RZ, 0x33, !PT ;  /* 0x00000008ff05ac12 */ /* 0x000fe2000f8e33ff */
[----:B------:R-:W-:Y:S06]  /*0810*/  BRA `(.L_x_6) ;  /* 0x0000000000107947 */ /* 0x000fec0003800000 */
.L_x_5:
[----:B------:R-:W-:Y:S01]  /*0820*/  IMAD.MOV.U32 R14, RZ, RZ, R4 ;  /* 0x000000ffff0e7224 */ /* 0x000fe200078e0004 */
[----:B------:R-:W-:Y:S02]  /*0830*/  MOV R13, UR7 ;  /* 0x00000007000d7c02 */ /* 0x000fe40008000f00 */
[----:B------:R-:W-:-:S07]  /*0840*/  MOV R12, 0x860 ;  /* 0x00000860000c7802 */ /* 0x000fce0000000f00 */
[----:B0-----:R-:W-:Y:S05]  /*0850*/  CALL.REL.NOINC `($__internal_0_$__cuda_sm20_div_s64) ;  /* 0x0000000000f07944 */ /* 0x001fea0003c00000 */
.L_x_6:
[----:B------:R-:W-:Y:S05]  /*0860*/  BSYNC.RECONVERGENT B0 ;  /* 0x0000000000007941 */ /* 0x000fea0003800200 */
.L_x_4:
[----:B------:R-:W-:Y:S01]  /*0870*/  IMAD.SHL.U32 R0, R0, 0x4, RZ ;  /* 0x0000000400007824 */ /* 0x000fe200078e00ff */
[----:B------:R-:W-:Y:S01]  /*0880*/  ISETP.NE.AND P0, PT, R5, R10, PT ;  /* 0x0000000a0500720c */ /* 0x000fe20003f05270 */
[----:B------:R-:W-:Y:S03]  /*0890*/  BSSY.RECONVERGENT B0, `(.L_x_7) ;  /* 0x000002a000007945 */ /* 0x000fe60003800200 */
[----:B------:R-:W-:-:S06]  /*08a0*/  LOP3.LUT R0, R0, 0x3c, RZ, 0xc0, !PT ;  /* 0x0000003c00007812 */ /* 0x000fcc00078ec0ff */
[----:B------:R-:W1:Y:S03]  /*08b0*/  LDC R0, c[0x3][R0] ;  /* 0x00c0000000007b82 */ /* 0x000e660000000800 */
[----:B------:R-:W-:Y:S05]  /*08c0*/  @!P0 BRA `(.L_x_8) ;  /* 0x0000000000988947 */ /* 0x000fea0003800000 */
[----:B------:R-:W2:Y:S01]  /*08d0*/  LDCU.64 UR8, c[0x0][0x388] ;  /* 0x00007100ff0877ac */ /* 0x000ea20008000a00 */
[----:B------:R-:W3:Y:S01]  /*08e0*/  LDC R10, c[0x0][0x3bc] ;  /* 0x0000ef00ff0a7b82 */ /* 0x000ee20000000800 */
[C---:B--2---:R-:W-:Y:S01]  /*08f0*/  IADD3 R6, P0, PT, R5.reuse, UR8, RZ ;  /* 0x0000000805067c10 */ /* 0x044fe2000ff1e0ff */
[----:B------:R-:W-:Y:S01]  /*0900*/  HFMA2 R8, -RZ, RZ, 0, 0 ;  /* 0x00000000ff087431 */ /* 0x000fe200000001ff */
[----:B------:R-:W2:Y:S02]  /*0910*/  LDCU UR8, c[0x0][0x3a0] ;  /* 0x00007400ff0877ac */ /* 0x000ea40008000800 */
[----:B------:R-:W-:-:S05]  /*0920*/  LEA.HI.X.SX32 R7, R5, UR9, 0x1, P0 ;  /* 0x0000000905077c11 */ /* 0x000fca00080f0eff */
[----:B------:R4:W5:Y:S01]  /*0930*/  LDG.E.U8.CONSTANT R13, desc[UR4][R6.64] ;  /* 0x00000004060d7981 */ /* 0x000962000c1e9100 */
[----:B---3--:R-:W-:-:S04]  /*0940*/  IABS R15, R10 ;  /* 0x0000000a000f7213 */ /* 0x008fc80000000000 */
[----:B------:R-:W3:Y:S08]  /*0950*/  I2F.RP R12, R15 ;  /* 0x0000000f000c7306 */ /* 0x000ef00000209400 */
[----:B---3--:R-:W3:Y:S02]  /*0960*/  MUFU.RCP R12, R12 ;  /* 0x0000000c000c7308 */ /* 0x008ee40000001000 */
[----:B---3--:R-:W-:-:S06]  /*0970*/  VIADD R9, R12, 0xffffffe ;  /* 0x0ffffffe0c097836 */ /* 0x008fcc0000000000 */
[----:B------:R-:W3:Y:S02]  /*0980*/  F2I.FTZ.U32.TRUNC.NTZ R9, R9 ;  /* 0x0000000900097305 */ /* 0x000ee4000021f000 */
[----:B---3--:R-:W-:-:S04]  /*0990*/  IMAD.MOV R4, RZ, RZ, -R9 ;  /* 0x000000ffff047224 */ /* 0x008fc800078e0a09 */
[----:B------:R-:W-:Y:S01]  /*09a0*/  IMAD R17, R4, R15, RZ ;  /* 0x0000000f04117224 */ /* 0x000fe200078e02ff */
[----:B------:R-:W-:-:S03]  /*09b0*/  IABS R4, R5 ;  /* 0x0000000500047213 */ /* 0x000fc60000000000 */
[----:B------:R-:W-:Y:S01]  /*09c0*/  IMAD.HI.U32 R17, R9, R17, R8 ;  /* 0x0000001109117227 */ /* 0x000fe200078e0008 */
[----:B------:R-:W-:-:S04]  /*09d0*/  LOP3.LUT R9, R5, R10, RZ, 0x3c, !PT ;  /* 0x0000000a05097212 */ /* 0x000fc800078e3cff */
[----:B------:R-:W-:Y:S01]  /*09e0*/  ISETP.GE.AND P2, PT, R9, RZ, PT ;  /* 0x000000ff0900720c */ /* 0x000fe20003f46270 */
[----:B------:R-:W-:-:S04]  /*09f0*/  IMAD.HI.U32 R8, R17, R4, RZ ;  /* 0x0000000411087227 */ /* 0x000fc800078e00ff */
[----:B----4-:R-:W-:-:S04]  /*0a00*/  IMAD.MOV R7, RZ, RZ, -R8 ;  /* 0x000000ffff077224 */ /* 0x010fc800078e0a08 */
[C---:B------:R-:W-:Y:S02]  /*0a10*/  IMAD R4, R15.reuse, R7, R4 ;  /* 0x000000070f047224 */ /* 0x040fe400078e0204 */
[----:B------:R-:W3:Y:S03]  /*0a20*/  LDC.64 R6, c[0x0][0x390] ;  /* 0x0000e400ff067b82 */ /* 0x000ee60000000a00 */
[----:B------:R-:W-:-:S13]  /*0a30*/  ISETP.GT.U32.AND P1, PT, R15, R4, PT ;  /* 0x000000040f00720c */ /* 0x000fda0003f24070 */
[----:B------:R-:W-:Y:S02]  /*0a40*/  @!P1 IMAD.IADD R4, R4, 0x1, -R15 ;  /* 0x0000000104049824 */ /* 0x000fe400078e0a0f */
[----:B------:R-:W-:Y:S01]  /*0a50*/  @!P1 VIADD R8, R8, 0x1 ;  /* 0x0000000108089836 */ /* 0x000fe20000000000 */
[----:B------:R-:W-:Y:S02]  /*0a60*/  ISETP.NE.AND P1, PT, R10, RZ, PT ;  /* 0x000000ff0a00720c */ /* 0x000fe40003f25270 */
[----:B------:R-:W-:Y:S02]  /*0a70*/  ISETP.GE.U32.AND P0, PT, R4, R15, PT ;  /* 0x0000000f0400720c */ /* 0x000fe40003f06070 */
[----:B------:R-:W5:Y:S11]  /*0a80*/  LDC.64 R4, c[0x0][0x398] ;  /* 0x0000e600ff047b82 */ /* 0x000f760000000a00 */
[----:B------:R-:W-:-:S05]  /*0a90*/  @P0 IADD3 R8, PT, PT, R8, 0x1, RZ ;  /* 0x0000000108080810 */ /* 0x000fca0007ffe0ff */
[----:B------:R-:W-:Y:S01]  /*0aa0*/  @!P2 IMAD.MOV R8, RZ, RZ, -R8 ;  /* 0x000000ffff08a224 */ /* 0x000fe200078e0a08 */
[----:B------:R-:W-:-:S05]  /*0ab0*/  @!P1 LOP3.LUT R8, RZ, R10, RZ, 0x33, !PT ;  /* 0x0000000aff089212 */ /* 0x000fca00078e33ff */
[----:B---3--:R-:W-:-:S06]  /*0ac0*/  IMAD.WIDE R6, R8, 0x2, R6 ;  /* 0x0000000208067825 */ /* 0x008fcc00078e0206 */
[----:B------:R-:W3:Y:S01]  /*0ad0*/  LDG.E.U16.CONSTANT R6, desc[UR4][R6.64] ;  /* 0x0000000406067981 */ /* 0x000ee2000c1e9500 */
[----:B-----5:R-:W-:-:S06]  /*0ae0*/  IMAD.WIDE.U32 R4, R13, 0x2, R4 ;  /* 0x000000020d047825 */ /* 0x020fcc00078e0004 */
[----:B------:R-:W4:Y:S01]  /*0af0*/  LDG.E.U16.CONSTANT R4, desc[UR4][R4.64] ;  /* 0x0000000404047981 */ /* 0x000f22000c1e9500 */
[----:B---3--:R-:W-:Y:S02]  /*0b00*/  HADD2.F32 R8, -RZ, R6.H0_H0 ;  /* 0x20000006ff087230 */ /* 0x008fe40000004100 */
[----:B----4-:R-:W-:-:S05]  /*0b10*/  HADD2.F32 R15, -RZ, R4.H0_H0 ;  /* 0x20000004ff0f7230 */ /* 0x010fca0000004100 */
[----:B--2---:R-:W-:-:S07]  /*0b20*/  FFMA R15, R15, R8, UR8 ;  /* 0x000000080f0f7e23 */ /* 0x004fce0008000008 */
.L_x_8:
[----:B------:R-:W-:Y:S05]  /*0b30*/  BSYNC.RECONVERGENT B0 ;  /* 0x0000000000007941 */ /* 0x000fea0003800200 */
.L_x_7:
[----:B-1----:R-:W-:Y:S01]  /*0b40*/  FMUL R0, R0, R15 ;  /* 0x0000000f00007220 */ /* 0x002fe20000400000 */
[----:B------:R-:W1:Y:S05]  /*0b50*/  LDCU.64 UR8, c[0x0][0x3a8] ;  /* 0x00007500ff0877ac */ /* 0x000e6a0008000a00 */
[----:B------:R-:W2:Y:S01]  /*0b60*/  F2F.F16.F32 R0, R0 ;  /* 0x0000000000007304 */ /* 0x000ea20000200800 */
[----:B-1----:R-:W-:Y:S01]  /*0b70*/  LEA R4, P0, R2, UR8, 0x2 ;  /* 0x0000000802047c11 */ /* 0x002fe2000f8010ff */
[----:B--2---:R-:W-:-:S03]  /*0b80*/  IMAD.U32 R6, R0, 0x10000, RZ ;  /* 0x0001000000067824 */ /* 0x004fc600078e00ff */
[----:B------:R-:W-:Y:S02]  /*0b90*/  LEA.HI.X R5, R2, UR9, R3, 0x2, P0 ;  /* 0x0000000902057c11 */ /* 0x000fe400080f1403 */
[----:B0-----:R-:W-:-:S05]  /*0ba0*/  LOP3.LUT R11, R6, R11, RZ, 0xfc, !PT ;  /* 0x0000000b060b7212 */ /* 0x001fca00078efcff */
[----:B------:R-:W-:Y:S01]  /*0bb0*/  STG.E desc[UR4][R4.64], R11 ;  /* 0x0000000b04007986 */ /* 0x000fe2000c101904 */
[----:B------:R-:W-:Y:S05]  /*0bc0*/  EXIT ;  /* 0x000000000000794d */ /* 0x000fea0003800000 */
.L_x_3:
[----:B------:R-:W1:Y:S02]  /*0bd0*/  LDCU.64 UR8, c[0x0][0x3a8] ;  /* 0x00007500ff0877ac */ /* 0x000e640008000a00 */
[----:B-1----:R-:W-:-:S04]  /*0be0*/  LEA R2, P0, R15, UR8, 0x1 ;  /* 0x000000080f027c11 */ /* 0x002fc8000f8008ff */
[----:B------:R-:W-:-:S05]  /*0bf0*/  LEA.HI.X R3, R15, UR9, R14, 0x1, P0 ;  /* 0x000000090f037c11 */ /* 0x000fca00080f0c0e */
[----:B0-----:R-:W-:Y:S01]  /*0c00*/  STG.E.U16 desc[UR4][R2.64], R11 ;  /* 0x0000000b02007986 */ /* 0x001fe2000c101504 */
[----:B------:R-:W-:Y:S05]  /*0c10*/  EXIT ;  /* 0x000000000000794d */ /* 0x000fea0003800000 */
        .weak           $__internal_0_$__cuda_sm20_div_s64
        .type           $__internal_0_$__cuda_sm20_div_s64,@function
        .size           $__internal_0_$__cuda_sm20_div_s64,(.L_x_12 - $__internal_0_$__cuda_sm20_div_s64)
$__internal_0_$__cuda_sm20_div_s64:
[----:B------:R-:W-:Y:S02]  /*0c20*/  IADD3 R4, P1, PT, RZ, -UR6, RZ ;  /* 0x80000006ff047c10 */ /* 0x000fe4000ff3e0ff */
[----:B------:R-:W-:Y:S02]  /*0c30*/  ISETP.GE.AND P0, PT, R13, RZ, PT ;  /* 0x000000ff0d00720c */ /* 0x000fe40003f06270 */
[-C--:B------:R-:W-:Y:S02]  /*0c40*/  IADD3.X R6, PT, PT, RZ, ~R13.reuse, RZ, P1, !PT ;  /* 0x8000000dff067210 */ /* 0x080fe40000ffe4ff */
[----:B------:R-:W-:Y:S02]  /*0c50*/  SEL R4, R4, UR6, !P0 ;  /* 0x0000000604047c07 */ /* 0x000fe4000c000000 */
[----:B------:R-:W-:Y:S02]  /*0c60*/  SEL R5, R6, R13, !P0 ;  /* 0x0000000d06057207 */ /* 0x000fe40004000000 */
[----:B------:R-:W-:-:S02]  /*0c70*/  ISETP.GE.AND P3, PT, R14, RZ, PT ;  /* 0x000000ff0e00720c */ /* 0x000fc40003f66270 */
[----:B------:R-:W0:Y:S08]  /*0c80*/  I2F.U64.RP R17, R4 ;  /* 0x0000000400117312 */ /* 0x000e300000309000 */
[----:B0-----:R-:W0:Y:S02]  /*0c90*/  MUFU.RCP R17, R17 ;  /* 0x0000001100117308 */ /* 0x001e240000001000 */
[----:B0-----:R-:W-:-:S06]  /*0ca0*/  VIADD R8, R17, 0x1ffffffe ;  /* 0x1ffffffe11087836 */ /* 0x001fcc0000000000 */
[----:B------:R-:W0:Y:S02]  /*0cb0*/  F2I.U64.TRUNC R8, R8 ;  /* 0x0000000800087311 */ /* 0x000e24000020d800 */
[----:B0-----:R-:W-:-:S04]  /*0cc0*/  IMAD.WIDE.U32 R6, R8, R4, RZ ;  /* 0x0000000408067225 */ /* 0x001fc800078e00ff */
[----:B------:R-:W-:Y:S01]  /*0cd0*/  IMAD R7, R8, R5, R7 ;  /* 0x0000000508077224 */ /* 0x000fe200078e0207 */
[----:B------:R-:W-:-:S03]  /*0ce0*/  IADD3 R19, P0, PT, RZ, -R6, RZ ;  /* 0x80000006ff137210 */ /* 0x000fc60007f1e0ff */
[----:B------:R-:W-:Y:S02]  /*0cf0*/  IMAD R7, R9, R4, R7 ;  /* 0x0000000409077224 */ /* 0x000fe400078e0207 */
[----:B------:R-:W-:-:S04]  /*0d00*/  IMAD.HI.U32 R6, R8, R19, RZ ;  /* 0x0000001308067227 */ /* 0x000fc800078e00ff */
[----:B------:R-:W-:Y:S01]  /*0d10*/  IMAD.X R21, RZ, RZ, ~R7, P0 ;  /* 0x000000ffff157224 */ /* 0x000fe200000e0e07 */
[----:B------:R-:W-:-:S03]  /*0d20*/  MOV R7, R8 ;  /* 0x0000000800077202 */ /* 0x000fc60000000f00 */
[-C--:B------:R-:W-:Y:S02]  /*0d30*/  IMAD R23, R9, R21.reuse, RZ ;  /* 0x0000001509177224 */ /* 0x080fe400078e02ff */
[----:B------:R-:W-:-:S04]  /*0d40*/  IMAD.WIDE.U32 R6, P0, R8, R21, R6 ;  /* 0x0000001508067225 */ /* 0x000fc80007800006 */
[----:B------:R-:W-:-:S04]  /*0d50*/  IMAD.HI.U32 R17, R9, R21, RZ ;  /* 0x0000001509117227 */ /* 0x000fc800078e00ff */
[----:B------:R-:W-:-:S04]  /*0d60*/  IMAD.HI.U32 R6, P1, R9, R19, R6 ;  /* 0x0000001309067227 */ /* 0x000fc80007820006 */
[----:B------:R-:W-:Y:S01]  /*0d70*/  IMAD.X R17, R17, 0x1, R9, P0 ;  /* 0x0000000111117824 */ /* 0x000fe200000e0609 */
[----:B------:R-:W-:-:S04]  /*0d80*/  IADD3 R7, P2, PT, R23, R6, RZ ;  /* 0x0000000617077210 */ /* 0x000fc80007f5e0ff */
[----:B------:R-:W-:Y:S01]  /*0d90*/  IADD3.X R17, PT, PT, RZ, RZ, R17, P2, P1 ;  /* 0x000000ffff117210 */ /* 0x000fe200017e2411 */
[----:B------:R-:W-:-:S04]  /*0da0*/  IMAD.WIDE.U32 R8, R7, R4, RZ ;  /* 0x0000000407087225 */ /* 0x000fc800078e00ff */
[----:B------:R-:W-:Y:S01]  /*0db0*/  IMAD R6, R7, R5, R9 ;  /* 0x0000000507067224 */ /* 0x000fe200078e0209 */
[----:B------:R-:W-:Y:S02]  /*0dc0*/  IADD3 R19, P0, PT, RZ, -R8, RZ ;  /* 0x80000008ff137210 */ /* 0x000fe40007f1e0ff */
[----:B------:R-:W-:Y:S01]  /*0dd0*/  IADD3 R9, P4, PT, RZ, -R16, RZ ;  /* 0x80000010ff097210 */ /* 0x000fe20007f9e0ff */
[----:B------:R-:W-:Y:S02]  /*0de0*/  IMAD R8, R17, R4, R6 ;  /* 0x0000000411087224 */ /* 0x000fe400078e0206 */
[----:B------:R-:W-:Y:S01]  /*0df0*/  IMAD.HI.U32 R6, R7, R19, RZ ;  /* 0x0000001307067227 */ /* 0x000fe200078e00ff */
[----:B------:R-:W-:-:S03]  /*0e00*/  SEL R9, R9, R16, !P3 ;  /* 0x0000001009097207 */ /* 0x000fc60005800000 */
[----:B------:R-:W-:-:S04]  /*0e10*/  IMAD.X R8, RZ, RZ, ~R8, P0 ;  /* 0x000000ffff087224 */ /* 0x000fc800000e0e08 */
[----:B------:R-:W-:-:S04]  /*0e20*/  IMAD.WIDE.U32 R6, P0, R7, R8, R6 ;  /* 0x0000000807067225 */ /* 0x000fc80007800006 */
[----:B------:R-:W-:-:S04]  /*0e30*/  IMAD.HI.U32 R16, R17, R8, RZ ;  /* 0x0000000811107227 */ /* 0x000fc800078e00ff */
[----:B------:R-:W-:Y:S01]  /*0e40*/  IMAD.HI.U32 R6, P1, R17, R19, R6 ;  /* 0x0000001311067227 */ /* 0x000fe20007820006 */
[----:B------:R-:W-:-:S03]  /*0e50*/  IADD3.X R19, PT, PT, RZ, ~R14, RZ, P4, !PT ;  /* 0x8000000eff137210 */ /* 0x000fc600027fe4ff */
[----:B------:R-:W-:-:S05]  /*0e60*/  IMAD R7, R17, R8, RZ ;  /* 0x0000000811077224 */ /* 0x000fca00078e02ff */
[----:B------:R-:W-:Y:S01]  /*0e70*/  IADD3 R8, P2, PT, R7, R6, RZ ;  /* 0x0000000607087210 */ /* 0x000fe20007f5e0ff */
[----:B------:R-:W-:Y:S01]  /*0e80*/  IMAD.X R7, R16, 0x1, R17, P0 ;  /* 0x0000000110077824 */ /* 0x000fe200000e0611 */
[----:B------:R-:W-:-:S03]  /*0e90*/  SEL R17, R19, R14, !P3 ;  /* 0x0000000e13117207 */ /* 0x000fc60005800000 */
[----:B------:R-:W-:Y:S01]  /*0ea0*/  IMAD.HI.U32 R6, R8, R9, RZ ;  /* 0x0000000908067227 */ /* 0x000fe200078e00ff */
[----:B------:R-:W-:-:S03]  /*0eb0*/  IADD3.X R16, PT, PT, RZ, RZ, R7, P2, P1 ;  /* 0x000000ffff107210 */ /* 0x000fc600017e2407 */
[----:B------:R-:W-:Y:S02]  /*0ec0*/  IMAD.MOV.U32 R7, RZ, RZ, RZ ;  /* 0x000000ffff077224 */ /* 0x000fe400078e00ff */
[-C--:B------:R-:W-:Y:S02]  /*0ed0*/  IMAD R19, R16, R17.reuse, RZ ;  /* 0x0000001110137224 */ /* 0x080fe400078e02ff */
[----:B------:R-:W-:-:S04]  /*0ee0*/  IMAD.WIDE.U32 R6, R8, R17, R6 ;  /* 0x0000001108067225 */ /* 0x000fc800078e0006 */
[----:B------:R-:W-:-:S04]  /*0ef0*/  IMAD.HI.U32 R8, R16, R17, RZ ;  /* 0x0000001110087227 */ /* 0x000fc800078e00ff */
[----:B------:R-:W-:-:S05]  /*0f00*/  IMAD.HI.U32 R6, P0, R16, R9, R6 ;  /* 0x0000000910067227 */ /* 0x000fca0007800006 */
[----:B------:R-:W-:Y:S02]  /*0f10*/  IADD3 R19, P1, PT, R19, R6, RZ ;  /* 0x0000000613137210 */ /* 0x000fe40007f3e0ff */
[----:B------:R-:W-:-:S03]  /*0f20*/  IADD3.X R8, PT, PT, R8, RZ, RZ, P0, !PT ;  /* 0x000000ff08087210 */ /* 0x000fc600007fe4ff */
[----:B------:R-:W-:-:S04]  /*0f30*/  IMAD.WIDE.U32 R6, R19, R4, RZ ;  /* 0x0000000413067225 */ /* 0x000fc800078e00ff */
[----:B------:R-:W-:Y:S01]  /*0f40*/  IMAD.X R21, RZ, RZ, R8, P1 ;  /* 0x000000ffff157224 */ /* 0x000fe200008e0608 */
[----:B------:R-:W-:Y:S01]  /*0f50*/  IADD3 R23, P1, PT, -R6, R9, RZ ;  /* 0x0000000906177210 */ /* 0x000fe20007f3e1ff */
[----:B------:R-:W-:-:S03]  /*0f60*/  IMAD R7, R19, R5, R7 ;  /* 0x0000000513077224 */ /* 0x000fc600078e0207 */
[-C--:B------:R-:W-:Y:S01]  /*0f70*/  ISETP.GE.U32.AND P0, PT, R23, R4.reuse, PT ;  /* 0x000000041700720c */ /* 0x080fe20003f06070 */
[----:B------:R-:W-:-:S04]  /*0f80*/  IMAD R6, R21, R4, R7 ;  /* 0x0000000415067224 */ /* 0x000fc800078e0207 */
[----:B------:R-:W-:Y:S01]  /*0f90*/  IMAD.X R17, R17, 0x1, ~R6, P1 ;  /* 0x0000000111117824 */ /* 0x000fe200008e0e06 */
[----:B------:R-:W-:Y:S01]  /*0fa0*/  IADD3 R7, P1, PT, R23, -R4, RZ ;  /* 0x8000000417077210 */ /* 0x000fe20007f3e0ff */
[----:B------:R-:W-:-:S03]  /*0fb0*/  VIADD R6, R19, 0x1 ;  /* 0x0000000113067836 */ /* 0x000fc60000000000 */
[CC--:B------:R-:W-:Y:S02]  /*0fc0*/  ISETP.GE.U32.AND.EX P0, PT, R17.reuse, R5.reuse, PT, P0 ;  /* 0x000000051100720c */ /* 0x0c0fe40003f06100 */
[----:B------:R-:W-:Y:S02]  /*0fd0*/  IADD3.X R9, PT, PT, R17, ~R5, RZ, P1, !PT ;  /* 0x8000000511097210 */ /* 0x000fe40000ffe4ff */
[----:B------:R-:W-:Y:S02]  /*0fe0*/  SEL R7, R7, R23, P0 ;  /* 0x0000001707077207 */ /* 0x000fe40000000000 */
[----:B------:R-:W-:Y:S02]  /*0ff0*/  SEL R19, R6, R19, P0 ;  /* 0x0000001306137207 */ /* 0x000fe40000000000 */
[----:B------:R-:W-:Y:S02]  /*1000*/  SEL R9, R9, R17, P0 ;  /* 0x0000001109097207 */ /* 0x000fe40000000000 */
[----:B------:R-:W-:Y:S01]  /*1010*/  ISETP.GE.U32.AND P0, PT, R7, R4, PT ;  /* 0x000000040700720c */ /* 0x000fe20003f06070 */
[----:B------:R-:W-:Y:S01]  /*1020*/  VIADD R4, R19, 0x1 ;  /* 0x0000000113047836 */ /* 0x000fe20000000000 */
[----:B------:R-:W-:-:S02]  /*1030*/  LOP3.LUT R6, R13, R14, RZ, 0x3c, !PT ;  /* 0x0000000e0d067212 */ /* 0x000fc400078e3cff */
[----:B------:R-:W-:Y:S02]  /*1040*/  ISETP.GE.U32.AND.EX P0, PT, R9, R5, PT, P0 ;  /* 0x000000050900720c */ /* 0x000fe40003f06100 */
[----:B------:R-:W-:Y:S02]  /*1050*/  ISETP.GE.AND P1, PT, R6, RZ, PT ;  /* 0x000000ff0600720c */ /* 0x000fe40003f26270 */
[----:B------:R-:W-:Y:S02]  /*1060*/  SEL R5, R4, R19, P0 ;  /* 0x0000001304057207 */ /* 0x000fe40000000000 */
[----:B------:R-:W-:Y:S02]  /*1070*/  ISETP.NE.U32.AND P0, PT, RZ, UR6, PT ;  /* 0x00000006ff007c0c */ /* 0x000fe4000bf05070 */
[-C--:B------:R-:W-:Y:S02]  /*1080*/  IADD3 R4, PT, PT, RZ, -R5.reuse, RZ ;  /* 0x80000005ff047210 */ /* 0x080fe40007ffe0ff */
[----:B------:R-:W-:Y:S01]  /*1090*/  ISETP.NE.AND.EX P0, PT, R13, RZ, PT, P0 ;  /* 0x000000ff0d00720c */ /* 0x000fe20003f05300 */
[----:B------:R-:W-:Y:S01]  /*10a0*/  IMAD.MOV.U32 R13, RZ, RZ, 0x0 ;  /* 0x00000000ff0d7424 */ /* 0x000fe200078e00ff */
[----:B------:R-:W-:-:S04]  /*10b0*/  SEL R5, R4, R5, !P1 ;  /* 0x0000000504057207 */ /* 0x000fc80004800000 */
[----:B------:R-:W-:Y:S01]  /*10c0*/  SEL R5, R5, 0xffffffff, P0 ;  /* 0xffffffff05057807 */ /* 0x000fe20000000000 */
[----:B------:R-:W-:Y:S06]  /*10d0*/  RET.REL.NODEC R12 `(_Z21nf4_dequantize_kernelPKhS0_PK6__halfS3_fPS1_lii) ;  /* 0xffffffec0cc87950 */ /* 0x000fec0003c3ffff */
.L_x_9:
[----:B------:R-:W-:-:S00]  /*10e0*/  BRA `(.L_x_9) ;  /* 0xfffffffc00fc7947 */ /* 0x000fc0000383ffff */
[----:B------:R-:W-:-:S00]  /*10f0*/  NOP ;  /* 0x0000000000007918 */ /* 0x000fc00000000000 */
        /* <DEDUP_REMOVED lines=8> */
.L_x_12:


//--------------------- .text._Z17float2half_kernelPfP6__halfl --------------------------
	.section	.text._Z17float2half_kernelPfP6__halfl,"ax",@progbits
	.align	128
        .global         _Z17float2half_kernelPfP6__halfl
        .type           _Z17float2half_kernelPfP6__halfl,@function
        .size           _Z17float2half_kernelPfP6__halfl,(.L_x_14 - _Z17float2half_kernelPfP6__halfl)
        .other          _Z17float2half_kernelPfP6__halfl,@"STO_CUDA_ENTRY STV_DEFAULT"
_Z17float2half_kernelPfP6__halfl:
.text._Z17float2half_kernelPfP6__halfl:
[----:B------:R-:W-:Y:S01]  /*0000*/  LDC R1, c[0x0][0x37c] ;  /* 0x0000df00ff017b82 */ /* 0x000fe20000000800 */
[----:B------:R-:W0:Y:S07]  /*0010*/  S2R R3, SR_TID.X ;  /* 0x0000000000037919 */ /* 0x000e2e0000002100 */
[----:B------:R-:W0:Y:S01]  /*0020*/  S2UR UR4, SR_CTAID.X ;  /* 0x00000000000479c3 */ /* 0x000e220000002500 */
[----:B------:R-:W1:Y:S07]  /*0030*/  LDCU.64 UR6, c[0x0][0x390] ;  /* 0x00007200ff0677ac */ /* 0x000e6e0008000a00 */
[----:B------:R-:W0:Y:S02]  /*0040*/  LDC R0, c[0x0][0x360] ;  /* 0x0000d800ff007b82 */ /* 0x000e240000000800 */
[----:B0-----:R-:W-:-:S05]  /*0050*/  IMAD R0, R0, UR4, R3 ;  /* 0x0000000400007c24 */ /* 0x001fca000f8e0203 */
[----:B-1----:R-:W-:-:S04]  /*0060*/  ISETP.GE.U32.AND P0, PT, R0, UR6, PT ;  /* 0x0000000600007c0c */ /* 0x002fc8000bf06070 */
[----:B------:R-:W-:-:S13]  /*0070*/  ISETP.GE.AND.EX P0, PT, RZ, UR7, PT, P0 ;  /* 0x00000007ff007c0c */ /* 0x000fda000bf06300 */
[----:B------:R-:W-:Y:S05]  /*0080*/  @P0 EXIT ;  /* 0x000000000000094d */ /* 0x000fea0003800000 */
[----:B------:R-:W0:Y:S01]  /*0090*/  LDCU.128 UR8, c[0x0][0x380] ;  /* 0x00007000ff0877ac */ /* 0x000e220008000c00 */
[----:B------:R-:W1:Y:S01]  /*00a0*/  LDCU.64 UR4, c[0x0][0x358] ;  /* 0x00006b00ff0477ac */ /* 0x000e620008000a00 */
[----:B0-----:R-:W-:-:S04]  /*00b0*/  LEA R2, P0, R0, UR8, 0x2 ;  /* 0x0000000800027c11 */ /* 0x001fc8000f8010ff */
[----:B------:R-:W-:-:S05]  /*00c0*/  LEA.HI.X R3, R0, UR9, RZ, 0x2, P0 ;  /* 0x0000000900037c11 */ /* 0x000fca00080f14ff */
[----:B-1----:R-:W2:Y:S01]  /*00d0*/  LDG.E R2, desc[UR4][R2.64] ;  /* 0x0000000402027981 */ /* 0x002ea2000c1e1900 */
[----:B------:R-:W-:-:S04]  /*00e0*/  LEA R4, P0, R0, UR10, 0x1 ;  /* 0x0000000a00047c11 */ /* 0x000fc8000f8008ff */
[----:B------:R-:W-:Y:S02]  /*00f0*/  LEA.HI.X R5, R0, UR11, RZ, 0x1, P0 ;  /* 0x0000000b00057c11 */ /* 0x000fe400080f0cff */
[----:B--2---:R-:W-:-:S05]  /*0100*/  F2FP.F16.F32.PACK_AB R3, RZ, R2 ;  /* 0x00000002ff03723e */ /* 0x004fca00000000ff */
[----:B------:R-:W-:Y:S01]  /*0110*/  STG.E.U16 desc[UR4][R4.64], R3 ;  /* 0x0000000304007986 */ /* 0x000fe2000c101504 */
[----:B------:R-:W-:Y:S05]  /*0120*/  EXIT ;  /* 0x000000000000794d */ /* 0x000fea0003800000 */
.L_x_10:
        /* <DEDUP_REMOVED lines=13> */
.L_x_14:


//--------------------- .text._Z33decode_double_quant_absmax_kernelPKhPK6__halfS3_fPfii --------------------------
	.section	.text._Z33decode_double_quant_absmax_kernelPKhPK6__halfS3_fPfii,"ax",@progbits
	.align	128
        .global         _Z33decode_double_quant_absmax_kernelPKhPK6__halfS3_fPfii
        .type           _Z33decode_double_quant_absmax_kernelPKhPK6__halfS3_fPfii,@function
        .size           _Z33decode_double_quant_absmax_kernelPKhPK6__halfS3_fPfii,(.L_x_15 - _Z33decode_double_quant_absmax_kernelPKhPK6__halfS3_fPfii)
        .other          _Z33decode_double_quant_absmax_kernelPKhPK6__halfS3_fPfii,@"STO_CUDA_ENTRY STV_DEFAULT"
_Z33decode_double_quant_absmax_kernelPKhPK6__halfS3_fPfii:
.text._Z33decode_double_quant_absmax_kernelPKhPK6__halfS3_fPfii:
[----:B------:R-:W-:Y:S01]  /*0000*/  LDC R1, c[0x0][0x37c] ;  /* 0x0000df00ff017b82 */ /* 0x000fe20000000800 */
[----:B------:R-:W0:Y:S07]  /*0010*/  S2R R3, SR_TID.X ;  /* 0x0000000000037919 */ /* 0x000e2e0000002100 */
[----:B------:R-:W0:Y:S01]  /*0020*/  S2UR UR4, SR_CTAID.X ;  /* 0x00000000000479c3 */ /* 0x000e220000002500 */
[----:B------:R-:W1:Y:S07]  /*0030*/  LDCU UR5, c[0x0][0x3a8] ;  /* 0x00007500ff0577ac */ /* 0x000e6e0008000800 */
[----:B------:R-:W0:Y:S02]  /*0040*/  LDC R0, c[0x0][0x360] ;  /* 0x0000d800ff007b82 */ /* 0x000e240000000800 */
[----:B0-----:R-:W-:-:S05]  /*0050*/  IMAD R0, R0, UR4, R3 ;  /* 0x0000000400007c24 */ /* 0x001fca000f8e0203 */
[----:B-1----:R-:W-:-:S13]  /*0060*/  ISETP.GE.AND P0, PT, R0, UR5, PT ;  /* 0x0000000500007c0c */ /* 0x002fda000bf06270 */
[----:B------:R-:W-:Y:S05]  /*0070*/  @P0 EXIT ;  /* 0x000000000000094d */ /* 0x000fea0003800000 */
[----:B------:R-:W0:Y:S01]  /*0080*/  LDCU.64 UR6, c[0x0][0x380] ;  /* 0x00007000ff0677ac */ /* 0x000e220008000a00 */
[----:B------:R-:W1:Y:S01]  /*0090*/  LDC R13, c[0x0][0x3ac] ;  /* 0x0000eb00ff0d7b82 */ /* 0x000e620000000800 */
[----:B------:R-:W2:Y:S01]  /*00a0*/  LDCU.64 UR4, c[0x0][0x358] ;  /* 0x00006b00ff0477ac */ /* 0x000ea20008000a00 */
[C---:B0-----:R-:W-:Y:S01]  /*00b0*/  IADD3 R2, P0, PT, R0.reuse, UR6, RZ ;  /* 0x0000000600027c10 */ /* 0x041fe2000ff1e0ff */
[----:B------:R-:W0:Y:S03]  /*00c0*/  LDCU UR6, c[0x0][0x398] ;  /* 0x00007300ff0677ac */ /* 0x000e260008000800 */
[----:B------:R-:W-:-:S05]  /*00d0*/  LEA.HI.X.SX32 R3, R0, UR7, 0x1, P0 ;  /* 0x0000000700037c11 */ /* 0x000fca00080f0eff */
[----:B--2---:R2:W3:Y:S01]  /*00e0*/  LDG.E.U8.CONSTANT R9, desc[UR4][R2.64] ;  /* 0x0000000402097981 */ /* 0x0044e2000c1e9100 */
[----:B-1----:R-:W-:-:S04]  /*00f0*/  IABS R11, R13 ;  /* 0x0000000d000b7213 */ /* 0x002fc80000000000 */
[----:B------:R-:W1:Y:S01]  /*0100*/  I2F.RP R6, R11 ;  /* 0x0000000b00067306 */ /* 0x000e620000209400 */
[----:B--2---:R-:W-:-:S07]  /*0110*/  IABS R2, R0 ;  /* 0x0000000000027213 */ /* 0x004fce0000000000 */
[----:B-1----:R-:W1:Y:S02]  /*0120*/  MUFU.RCP R6, R6 ;  /* 0x0000000600067308 */ /* 0x002e640000001000 */
[----:B-1----:R-:W-:Y:S01]  /*0130*/  VIADD R4, R6, 0xffffffe ;  /* 0x0ffffffe06047836 */ /* 0x002fe20000000000 */
[----:B------:R-:W-:-:S05]  /*0140*/  LOP3.LUT R6, R0, R13, RZ, 0x3c, !PT ;  /* 0x0000000d00067212 */ /* 0x000fca00078e3cff */
[----:B------:R1:W2:Y:S01]  /*0150*/  F2I.FTZ.U32.TRUNC.NTZ R5, R4 ;  /* 0x0000000400057305 */ /* 0x0002a2000021f000 */
[----:B------:R-:W-:Y:S01]  /*0160*/  ISETP.GE.AND P1, PT, R6, RZ, PT ;  /* 0x000000ff0600720c */ /* 0x000fe20003f26270 */
[----:B-1----:R-:W-:Y:S02]  /*0170*/  HFMA2 R4, -RZ, RZ, 0, 0 ;  /* 0x00000000ff047431 */ /* 0x002fe400000001ff */
[----:B--2---:R-:W-:-:S04]  /*0180*/  IMAD.MOV R8, RZ, RZ, -R5 ;  /* 0x000000ffff087224 */ /* 0x004fc800078e0a05 */
[----:B------:R-:W-:-:S04]  /*0190*/  IMAD R7, R8, R11, RZ ;  /* 0x0000000b08077224 */ /* 0x000fc800078e02ff */
[----:B------:R-:W-:-:S06]  /*01a0*/  IMAD.HI.U32 R5, R5, R7, R4 ;  /* 0x0000000705057227 */ /* 0x000fcc00078e0004 */
[----:B------:R-:W-:Y:S02]  /*01b0*/  IMAD.HI.U32 R7, R5, R2, RZ ;  /* 0x0000000205077227 */ /* 0x000fe400078e00ff */
[----:B------:R-:W1:Y:S02]  /*01c0*/  LDC.64 R4, c[0x0][0x388] ;  /* 0x0000e200ff047b82 */ /* 0x000e640000000a00 */
[----:B------:R-:W-:-:S04]  /*01d0*/  IMAD.MOV R3, RZ, RZ, -R7 ;  /* 0x000000ffff037224 */ /* 0x000fc800078e0a07 */
[----:B------:R-:W-:-:S05]  /*01e0*/  IMAD R2, R11, R3, R2 ;  /* 0x000000030b027224 */ /* 0x000fca00078e0202 */
[----:B------:R-:W-:-:S13]  /*01f0*/  ISETP.GT.U32.AND P2, PT, R11, R2, PT ;  /* 0x000000020b00720c */ /* 0x000fda0003f44070 */
[-C--:B------:R-:W-:Y:S01]  /*0200*/  @!P2 IADD3 R2, PT, PT, R2, -R11.reuse, RZ ;  /* 0x8000000b0202a210 */ /* 0x080fe20007ffe0ff */
[----:B------:R-:W-:Y:S01]  /*0210*/  @!P2 VIADD R7, R7, 0x1 ;  /* 0x000000010707a836 */ /* 0x000fe20000000000 */
[----:B------:R-:W-:Y:S02]  /*0220*/  ISETP.NE.AND P2, PT, R13, RZ, PT ;  /* 0x000000ff0d00720c */ /* 0x000fe40003f45270 */
[----:B------:R-:W-:Y:S02]  /*0230*/  ISETP.GE.U32.AND P0, PT, R2, R11, PT ;  /* 0x0000000b0200720c */ /* 0x000fe40003f06070 */
[----:B------:R-:W3:Y:S11]  /*0240*/  LDC.64 R2, c[0x0][0x390] ;  /* 0x0000e400ff027b82 */ /* 0x000ef60000000a00 */
[----:B------:R-:W-:-:S04]  /*0250*/  @P0 IADD3 R7, PT, PT, R7, 0x1, RZ ;  /* 0x0000000107070810 */ /* 0x000fc80007ffe0ff */
[----:B------:R-:W-:Y:S02]  /*0260*/  @!P1 IADD3 R7, PT, PT, -R7, RZ, RZ ;  /* 0x000000ff07079210 */ /* 0x000fe40007ffe1ff */
[----:B------:R-:W-:-:S05]  /*0270*/  @!P2 LOP3.LUT R7, RZ, R13, RZ, 0x33, !PT ;  /* 0x0000000dff07a212 */ /* 0x000fca00078e33ff */
[----:B-1----:R-:W-:Y:S02]  /*0280*/  IMAD.WIDE R4, R7, 0x2, R4 ;  /* 0x0000000207047825 */ /* 0x002fe400078e0204 */
[----:B------:R-:W1:Y:S04]  /*0290*/  LDC.64 R6, c[0x0][0x3a0] ;  /* 0x0000e800ff067b82 */ /* 0x000e680000000a00 */
[----:B------:R-:W2:Y:S01]  /*02a0*/  LDG.E.U16.CONSTANT R4, desc[UR4][R4.64] ;  /* 0x0000000404047981 */ /* 0x000ea2000c1e9500 */
[----:B---3--:R-:W-:-:S06]  /*02b0*/  IMAD.WIDE.U32 R2, R9, 0x2, R2 ;  /* 0x0000000209027825 */ /* 0x008fcc00078e0002 */
[----:B------:R-:W3:Y:S01]  /*02c0*/  LDG.E.U16.CONSTANT R2, desc[UR4][R2.64] ;  /* 0x0000000402027981 */ /* 0x000ee2000c1e9500 */
[----:B-1----:R-:W-:-:S04]  /*02d0*/  IMAD.WIDE R6, R0, 0x4, R6 ;  /* 0x0000000400067825 */ /* 0x002fc800078e0206 */
[----:B--2---:R-:W-:Y:S02]  /*02e0*/  HADD2.F32 R9, -RZ, R4.H0_H0 ;  /* 0x20000004ff097230 */ /* 0x004fe40000004100 */
[----:B---3--:R-:W-:-:S05]  /*02f0*/  HADD2.F32 R8, -RZ, R2.H0_H0 ;  /* 0x20000002ff087230 */ /* 0x008fca0000004100 */
[----:B0-----:R-:W-:-:S05]  /*0300*/  FFMA R9, R8, R9, UR6 ;  /* 0x0000000608097e23 */ /* 0x001fca0008000009 */
[----:B------:R-:W-:Y:S01]  /*0310*/  STG.E desc[UR4][R6.64], R9 ;  /* 0x0000000906007986 */ /* 0x000fe2000c101904 */
[----:B------:R-:W-:Y:S05]  /*0320*/  EXIT ;  /* 0x000000000000794d */ /* 0x000fea0003800000 */
.L_x_11:
        /* <DEDUP_REMOVED lines=13> */
.L_x_15:


//--------------------- .nv.shared.reserved.0     --------------------------
	.section	.nv.shared.reserved.0,"aw",@nobits
	.weak		__nv_reservedSMEM_offset_0_alias
	.size		__nv_reservedSMEM_offset_0_alias, 0, 64
	.other		__nv_reservedSMEM_offset_0_alias,@"STO_CUDA_RESERVED_SHARED STV_DEFAULT"
__nv_reservedSMEM_offset_0_alias:
	.zero		0
	.zero		64


//--------------------- .nv.constant0._Z21nf4_dequantize_kernelPKhS0_PK6__halfS3_fPS1_lii --------------------------
	.section	.nv.constant0._Z21nf4_dequantize_kernelPKhS0_PK6__halfS3_fPS1_lii,"a",@progbits
	.sectionflags	@""
	.align	4
.nv.constant0._Z21nf4_dequantize_kernelPKhS0_PK6__halfS3_fPS1_lii:
	.zero		960


//--------------------- .nv.constant0._Z17float2half_kernelPfP6__halfl --------------------------
	.section	.nv.constant0._Z17float2half_kernelPfP6__halfl,"a",@progbits
	.sectionflags	@""
	.align	4
.nv.constant0._Z17float2half_kernelPfP6__halfl:
	.zero		920


//--------------------- .nv.constant0._Z33decode_double_quant_absmax_kernelPKhPK6__halfS3_fPfii --------------------------
	.section	.nv.constant0._Z33decode_double_quant_absmax_kernelPKhPK6__halfS3_fPfii,"a",@progbits
	.sectionflags	@""
	.align	4
.nv.constant0._Z33decode_double_quant_absmax_kernelPKhPK6__halfS3_fPfii:
	.zero		944


//--------------------- SYMBOLS --------------------------

	.type		.nv.reservedSmem.offset0,@object
	.size		.nv.reservedSmem.offset0,0x4
